//
// Generated by NVIDIA NVVM Compiler
//
// Compiler Build ID: CL-36424714
// Cuda compilation tools, release 13.0, V13.0.88
// Based on NVVM 20.0.0
//

.version 9.0
.target sm_100
.address_size 64

	// .globl	_Z10BatchedECRiPfS_S_iiiiiii
// _ZZ10BatchedECRiPfS_S_iiiiiiiE6F_data has been demoted
// _ZZ10BatchedECRiPfS_S_iiiiiiiE6K_data has been demoted
// _ZZ10BatchedECRiPfS_S_iiiiiiiE3ptr has been demoted

.visible .entry _Z10BatchedECRiPfS_S_iiiiiii(
	.param .u32 _Z10BatchedECRiPfS_S_iiiiiii_param_0,
	.param .u64 .ptr .align 1 _Z10BatchedECRiPfS_S_iiiiiii_param_1,
	.param .u64 .ptr .align 1 _Z10BatchedECRiPfS_S_iiiiiii_param_2,
	.param .u64 .ptr .align 1 _Z10BatchedECRiPfS_S_iiiiiii_param_3,
	.param .u32 _Z10BatchedECRiPfS_S_iiiiiii_param_4,
	.param .u32 _Z10BatchedECRiPfS_S_iiiiiii_param_5,
	.param .u32 _Z10BatchedECRiPfS_S_iiiiiii_param_6,
	.param .u32 _Z10BatchedECRiPfS_S_iiiiiii_param_7,
	.param .u32 _Z10BatchedECRiPfS_S_iiiiiii_param_8,
	.param .u32 _Z10BatchedECRiPfS_S_iiiiiii_param_9,
	.param .u32 _Z10BatchedECRiPfS_S_iiiiiii_param_10
)
{
	.reg .pred 	%p<68>;
	.reg .b32 	%r<278>;
	.reg .b32 	%f<111>;
	.reg .b64 	%rd<42>;
	// demoted variable
	.shared .align 4 .b8 _ZZ10BatchedECRiPfS_S_iiiiiiiE6F_data[20480];
	// demoted variable
	.shared .align 4 .b8 _ZZ10BatchedECRiPfS_S_iiiiiiiE6K_data[20480];
	// demoted variable
	.shared .align 4 .b8 _ZZ10BatchedECRiPfS_S_iiiiiiiE3ptr[2048];
	ld.param.u32 	%r91, [_Z10BatchedECRiPfS_S_iiiiiii_param_0];
	ld.param.u64 	%rd12, [_Z10BatchedECRiPfS_S_iiiiiii_param_1];
	ld.param.u64 	%rd13, [_Z10BatchedECRiPfS_S_iiiiiii_param_2];
	ld.param.u64 	%rd14, [_Z10BatchedECRiPfS_S_iiiiiii_param_3];
	ld.param.u32 	%r88, [_Z10BatchedECRiPfS_S_iiiiiii_param_6];
	ld.param.u32 	%r89, [_Z10BatchedECRiPfS_S_iiiiiii_param_7];
	ld.param.u32 	%r90, [_Z10BatchedECRiPfS_S_iiiiiii_param_8];
	ld.param.u32 	%r92, [_Z10BatchedECRiPfS_S_iiiiiii_param_9];
	ld.param.u32 	%r93, [_Z10BatchedECRiPfS_S_iiiiiii_param_10];
	cvta.to.global.u64 	%rd1, %rd13;
	cvta.to.global.u64 	%rd2, %rd12;
	cvta.to.global.u64 	%rd3, %rd14;
	mov.u32 	%r1, %ctaid.y;
	mov.u32 	%r94, %nctaid.x;
	mov.u32 	%r95, %ctaid.x;
	mad.lo.s32 	%r2, %r1, %r94, %r95;
	mov.u32 	%r96, %ntid.x;
	mov.u32 	%r3, %tid.x;
	mad.lo.s32 	%r4, %r2, %r96, %r3;
	mul.lo.s32 	%r97, %r92, %r91;
	mul.lo.s32 	%r98, %r97, %r93;
	setp.ge.s32 	%p1, %r4, %r98;
	@%p1 bra 	$L__BB0_59;
	setp.lt.s32 	%p2, %r89, 1;
	mov.b32 	%r247, 0;
	@%p2 bra 	$L__BB0_45;
	setp.lt.s32 	%p3, %r88, 1;
	sub.s32 	%r101, %r89, %r90;
	mul.lo.s32 	%r102, %r90, %r2;
	add.s32 	%r103, %r90, -1;
	mul.lo.s32 	%r5, %r103, %r3;
	mad.lo.s32 	%r6, %r101, %r1, %r102;
	mul.lo.s32 	%r104, %r88, %r3;
	mul.lo.s32 	%r7, %r104, %r89;
	@%p3 bra 	$L__BB0_45;
	and.b32  	%r8, %r88, 7;
	and.b32  	%r9, %r88, 2147483640;
	and.b32  	%r10, %r88, 1;
	neg.s32 	%r11, %r9;
	mul.lo.s32 	%r12, %r3, %r90;
	add.s32 	%r13, %r5, %r3;
	mov.b32 	%r242, 0;
	mov.u32 	%r247, %r242;
$L__BB0_4:
	ld.param.u32 	%r241, [_Z10BatchedECRiPfS_S_iiiiiii_param_4];
	setp.lt.u32 	%p4, %r88, 8;
	add.s32 	%r108, %r6, %r242;
	mul.lo.s32 	%r16, %r108, %r241;
	add.s32 	%r17, %r13, %r16;
	mul.lo.s32 	%r18, %r242, %r88;
	mov.b32 	%r263, 0;
	@%p4 bra 	$L__BB0_23;
	add.s32 	%r244, %r12, %r16;
	mul.wide.u32 	%rd15, %r18, 4;
	add.s64 	%rd16, %rd1, %rd15;
	add.s64 	%rd41, %rd16, 16;
	mov.u32 	%r245, %r11;
$L__BB0_6:
	.pragma "nounroll";
	mul.wide.s32 	%rd17, %r244, 4;
	add.s64 	%rd18, %rd2, %rd17;
	add.s64 	%rd6, %rd18, 16;
	ld.global.f32 	%f1, [%rd18];
	ld.global.f32 	%f44, [%rd41+-16];
	setp.eq.f32 	%p5, %f1, 0f00000000;
	setp.eq.f32 	%p6, %f44, 0f00000000;
	or.pred  	%p7, %p5, %p6;
	@%p7 bra 	$L__BB0_8;
	add.s32 	%r109, %r247, %r7;
	shl.b32 	%r110, %r109, 2;
	mov.u32 	%r111, _ZZ10BatchedECRiPfS_S_iiiiiiiE6F_data;
	add.s32 	%r112, %r111, %r110;
	st.shared.f32 	[%r112], %f1;
	mov.u32 	%r113, _ZZ10BatchedECRiPfS_S_iiiiiiiE6K_data;
	add.s32 	%r114, %r113, %r110;
	st.shared.f32 	[%r114], %f44;
	add.s32 	%r247, %r247, 1;
$L__BB0_8:
	ld.global.f32 	%f3, [%rd6+-12];
	ld.global.f32 	%f45, [%rd41+-12];
	setp.eq.f32 	%p8, %f3, 0f00000000;
	setp.eq.f32 	%p9, %f45, 0f00000000;
	or.pred  	%p10, %p8, %p9;
	@%p10 bra 	$L__BB0_10;
	add.s32 	%r115, %r247, %r7;
	shl.b32 	%r116, %r115, 2;
	mov.u32 	%r117, _ZZ10BatchedECRiPfS_S_iiiiiiiE6F_data;
	add.s32 	%r118, %r117, %r116;
	st.shared.f32 	[%r118], %f3;
	mov.u32 	%r119, _ZZ10BatchedECRiPfS_S_iiiiiiiE6K_data;
	add.s32 	%r120, %r119, %r116;
	st.shared.f32 	[%r120], %f45;
	add.s32 	%r247, %r247, 1;
$L__BB0_10:
	ld.global.f32 	%f5, [%rd6+-8];
	ld.global.f32 	%f46, [%rd41+-8];
	setp.eq.f32 	%p11, %f5, 0f00000000;
	setp.eq.f32 	%p12, %f46, 0f00000000;
	or.pred  	%p13, %p11, %p12;
	@%p13 bra 	$L__BB0_12;
	add.s32 	%r121, %r247, %r7;
	shl.b32 	%r122, %r121, 2;
	mov.u32 	%r123, _ZZ10BatchedECRiPfS_S_iiiiiiiE6F_data;
	add.s32 	%r124, %r123, %r122;
	st.shared.f32 	[%r124], %f5;
	mov.u32 	%r125, _ZZ10BatchedECRiPfS_S_iiiiiiiE6K_data;
	add.s32 	%r126, %r125, %r122;
	st.shared.f32 	[%r126], %f46;
	add.s32 	%r247, %r247, 1;
$L__BB0_12:
	ld.global.f32 	%f7, [%rd6+-4];
	ld.global.f32 	%f47, [%rd41+-4];
	setp.eq.f32 	%p14, %f7, 0f00000000;
	setp.eq.f32 	%p15, %f47, 0f00000000;
	or.pred  	%p16, %p14, %p15;
	@%p16 bra 	$L__BB0_14;
	add.s32 	%r127, %r247, %r7;
	shl.b32 	%r128, %r127, 2;
	mov.u32 	%r129, _ZZ10BatchedECRiPfS_S_iiiiiiiE6F_data;
	add.s32 	%r130, %r129, %r128;
	st.shared.f32 	[%r130], %f7;
	mov.u32 	%r131, _ZZ10BatchedECRiPfS_S_iiiiiiiE6K_data;
	add.s32 	%r132, %r131, %r128;
	st.shared.f32 	[%r132], %f47;
	add.s32 	%r247, %r247, 1;
$L__BB0_14:
	ld.global.f32 	%f9, [%rd6];
	ld.global.f32 	%f48, [%rd41];
	setp.eq.f32 	%p17, %f9, 0f00000000;
	setp.eq.f32 	%p18, %f48, 0f00000000;
	or.pred  	%p19, %p17, %p18;
	@%p19 bra 	$L__BB0_16;
	add.s32 	%r133, %r247, %r7;
	shl.b32 	%r134, %r133, 2;
	mov.u32 	%r135, _ZZ10BatchedECRiPfS_S_iiiiiiiE6F_data;
	add.s32 	%r136, %r135, %r134;
	st.shared.f32 	[%r136], %f9;
	mov.u32 	%r137, _ZZ10BatchedECRiPfS_S_iiiiiiiE6K_data;
	add.s32 	%r138, %r137, %r134;
	st.shared.f32 	[%r138], %f48;
	add.s32 	%r247, %r247, 1;
$L__BB0_16:
	ld.global.f32 	%f11, [%rd6+4];
	ld.global.f32 	%f49, [%rd41+4];
	setp.eq.f32 	%p20, %f11, 0f00000000;
	setp.eq.f32 	%p21, %f49, 0f00000000;
	or.pred  	%p22, %p20, %p21;
	@%p22 bra 	$L__BB0_18;
	add.s32 	%r139, %r247, %r7;
	shl.b32 	%r140, %r139, 2;
	mov.u32 	%r141, _ZZ10BatchedECRiPfS_S_iiiiiiiE6F_data;
	add.s32 	%r142, %r141, %r140;
	st.shared.f32 	[%r142], %f11;
	mov.u32 	%r143, _ZZ10BatchedECRiPfS_S_iiiiiiiE6K_data;
	add.s32 	%r144, %r143, %r140;
	st.shared.f32 	[%r144], %f49;
	add.s32 	%r247, %r247, 1;
$L__BB0_18:
	ld.global.f32 	%f13, [%rd6+8];
	ld.global.f32 	%f50, [%rd41+8];
	setp.eq.f32 	%p23, %f13, 0f00000000;
	setp.eq.f32 	%p24, %f50, 0f00000000;
	or.pred  	%p25, %p23, %p24;
	@%p25 bra 	$L__BB0_20;
	add.s32 	%r145, %r247, %r7;
	shl.b32 	%r146, %r145, 2;
	mov.u32 	%r147, _ZZ10BatchedECRiPfS_S_iiiiiiiE6F_data;
	add.s32 	%r148, %r147, %r146;
	st.shared.f32 	[%r148], %f13;
	mov.u32 	%r149, _ZZ10BatchedECRiPfS_S_iiiiiiiE6K_data;
	add.s32 	%r150, %r149, %r146;
	st.shared.f32 	[%r150], %f50;
	add.s32 	%r247, %r247, 1;
$L__BB0_20:
	ld.global.f32 	%f15, [%rd6+12];
	ld.global.f32 	%f51, [%rd41+12];
	setp.eq.f32 	%p26, %f15, 0f00000000;
	setp.eq.f32 	%p27, %f51, 0f00000000;
	or.pred  	%p28, %p26, %p27;
	@%p28 bra 	$L__BB0_22;
	add.s32 	%r151, %r247, %r7;
	shl.b32 	%r152, %r151, 2;
	mov.u32 	%r153, _ZZ10BatchedECRiPfS_S_iiiiiiiE6F_data;
	add.s32 	%r154, %r153, %r152;
	st.shared.f32 	[%r154], %f15;
	mov.u32 	%r155, _ZZ10BatchedECRiPfS_S_iiiiiiiE6K_data;
	add.s32 	%r156, %r155, %r152;
	st.shared.f32 	[%r156], %f51;
	add.s32 	%r247, %r247, 1;
$L__BB0_22:
	add.s32 	%r245, %r245, 8;
	add.s32 	%r244, %r244, 8;
	add.s64 	%rd41, %rd41, 32;
	setp.ne.s32 	%p29, %r245, 0;
	mov.u32 	%r263, %r9;
	@%p29 bra 	$L__BB0_6;
$L__BB0_23:
	setp.eq.s32 	%p30, %r8, 0;
	@%p30 bra 	$L__BB0_44;
	add.s32 	%r158, %r8, -1;
	setp.lt.u32 	%p31, %r158, 3;
	@%p31 bra 	$L__BB0_34;
	add.s32 	%r159, %r17, %r263;
	mul.wide.s32 	%rd19, %r159, 4;
	add.s64 	%rd8, %rd2, %rd19;
	ld.global.f32 	%f17, [%rd8];
	add.s32 	%r160, %r263, %r18;
	mul.wide.u32 	%rd20, %r160, 4;
	add.s64 	%rd21, %rd1, %rd20;
	ld.global.f32 	%f52, [%rd21];
	setp.eq.f32 	%p32, %f17, 0f00000000;
	setp.eq.f32 	%p33, %f52, 0f00000000;
	or.pred  	%p34, %p32, %p33;
	@%p34 bra 	$L__BB0_27;
	add.s32 	%r161, %r247, %r7;
	shl.b32 	%r162, %r161, 2;
	mov.u32 	%r163, _ZZ10BatchedECRiPfS_S_iiiiiiiE6F_data;
	add.s32 	%r164, %r163, %r162;
	st.shared.f32 	[%r164], %f17;
	mov.u32 	%r165, _ZZ10BatchedECRiPfS_S_iiiiiiiE6K_data;
	add.s32 	%r166, %r165, %r162;
	st.shared.f32 	[%r166], %f52;
	add.s32 	%r247, %r247, 1;
$L__BB0_27:
	ld.global.f32 	%f19, [%rd8+4];
	cvt.u64.u32 	%rd22, %r18;
	cvt.u64.u32 	%rd23, %r263;
	add.s64 	%rd24, %rd23, %rd22;
	shl.b64 	%rd25, %rd24, 2;
	add.s64 	%rd9, %rd1, %rd25;
	ld.global.f32 	%f53, [%rd9+4];
	setp.eq.f32 	%p35, %f19, 0f00000000;
	setp.eq.f32 	%p36, %f53, 0f00000000;
	or.pred  	%p37, %p35, %p36;
	@%p37 bra 	$L__BB0_29;
	add.s32 	%r167, %r247, %r7;
	shl.b32 	%r168, %r167, 2;
	mov.u32 	%r169, _ZZ10BatchedECRiPfS_S_iiiiiiiE6F_data;
	add.s32 	%r170, %r169, %r168;
	st.shared.f32 	[%r170], %f19;
	mov.u32 	%r171, _ZZ10BatchedECRiPfS_S_iiiiiiiE6K_data;
	add.s32 	%r172, %r171, %r168;
	st.shared.f32 	[%r172], %f53;
	add.s32 	%r247, %r247, 1;
$L__BB0_29:
	ld.global.f32 	%f21, [%rd8+8];
	ld.global.f32 	%f54, [%rd9+8];
	setp.eq.f32 	%p38, %f21, 0f00000000;
	setp.eq.f32 	%p39, %f54, 0f00000000;
	or.pred  	%p40, %p38, %p39;
	@%p40 bra 	$L__BB0_31;
	add.s32 	%r173, %r247, %r7;
	shl.b32 	%r174, %r173, 2;
	mov.u32 	%r175, _ZZ10BatchedECRiPfS_S_iiiiiiiE6F_data;
	add.s32 	%r176, %r175, %r174;
	st.shared.f32 	[%r176], %f21;
	mov.u32 	%r177, _ZZ10BatchedECRiPfS_S_iiiiiiiE6K_data;
	add.s32 	%r178, %r177, %r174;
	st.shared.f32 	[%r178], %f54;
	add.s32 	%r247, %r247, 1;
$L__BB0_31:
	ld.global.f32 	%f23, [%rd8+12];
	ld.global.f32 	%f55, [%rd9+12];
	setp.eq.f32 	%p41, %f23, 0f00000000;
	setp.eq.f32 	%p42, %f55, 0f00000000;
	or.pred  	%p43, %p41, %p42;
	@%p43 bra 	$L__BB0_33;
	add.s32 	%r179, %r247, %r7;
	shl.b32 	%r180, %r179, 2;
	mov.u32 	%r181, _ZZ10BatchedECRiPfS_S_iiiiiiiE6F_data;
	add.s32 	%r182, %r181, %r180;
	st.shared.f32 	[%r182], %f23;
	mov.u32 	%r183, _ZZ10BatchedECRiPfS_S_iiiiiiiE6K_data;
	add.s32 	%r184, %r183, %r180;
	st.shared.f32 	[%r184], %f55;
	add.s32 	%r247, %r247, 1;
$L__BB0_33:
	add.s32 	%r263, %r263, 4;
$L__BB0_34:
	and.b32  	%r186, %r88, 3;
	setp.eq.s32 	%p44, %r186, 0;
	@%p44 bra 	$L__BB0_44;
	setp.eq.s32 	%p45, %r186, 1;
	@%p45 bra 	$L__BB0_41;
	add.s32 	%r187, %r17, %r263;
	mul.wide.s32 	%rd26, %r187, 4;
	add.s64 	%rd10, %rd2, %rd26;
	ld.global.f32 	%f25, [%rd10];
	add.s32 	%r188, %r263, %r18;
	mul.wide.u32 	%rd27, %r188, 4;
	add.s64 	%rd28, %rd1, %rd27;
	ld.global.f32 	%f56, [%rd28];
	setp.eq.f32 	%p46, %f25, 0f00000000;
	setp.eq.f32 	%p47, %f56, 0f00000000;
	or.pred  	%p48, %p46, %p47;
	@%p48 bra 	$L__BB0_38;
	add.s32 	%r189, %r247, %r7;
	shl.b32 	%r190, %r189, 2;
	mov.u32 	%r191, _ZZ10BatchedECRiPfS_S_iiiiiiiE6F_data;
	add.s32 	%r192, %r191, %r190;
	st.shared.f32 	[%r192], %f25;
	mov.u32 	%r193, _ZZ10BatchedECRiPfS_S_iiiiiiiE6K_data;
	add.s32 	%r194, %r193, %r190;
	st.shared.f32 	[%r194], %f56;
	add.s32 	%r247, %r247, 1;
$L__BB0_38:
	ld.global.f32 	%f27, [%rd10+4];
	cvt.u64.u32 	%rd29, %r18;
	cvt.u64.u32 	%rd30, %r263;
	add.s64 	%rd31, %rd30, %rd29;
	shl.b64 	%rd32, %rd31, 2;
	add.s64 	%rd33, %rd1, %rd32;
	ld.global.f32 	%f57, [%rd33+4];
	setp.eq.f32 	%p49, %f27, 0f00000000;
	setp.eq.f32 	%p50, %f57, 0f00000000;
	or.pred  	%p51, %p49, %p50;
	@%p51 bra 	$L__BB0_40;
	add.s32 	%r195, %r247, %r7;
	shl.b32 	%r196, %r195, 2;
	mov.u32 	%r197, _ZZ10BatchedECRiPfS_S_iiiiiiiE6F_data;
	add.s32 	%r198, %r197, %r196;
	st.shared.f32 	[%r198], %f27;
	mov.u32 	%r199, _ZZ10BatchedECRiPfS_S_iiiiiiiE6K_data;
	add.s32 	%r200, %r199, %r196;
	st.shared.f32 	[%r200], %f57;
	add.s32 	%r247, %r247, 1;
$L__BB0_40:
	add.s32 	%r263, %r263, 2;
$L__BB0_41:
	setp.eq.s32 	%p52, %r10, 0;
	@%p52 bra 	$L__BB0_44;
	add.s32 	%r201, %r17, %r263;
	mul.wide.s32 	%rd34, %r201, 4;
	add.s64 	%rd35, %rd2, %rd34;
	ld.global.f32 	%f29, [%rd35];
	add.s32 	%r202, %r263, %r18;
	mul.wide.u32 	%rd36, %r202, 4;
	add.s64 	%rd37, %rd1, %rd36;
	ld.global.f32 	%f58, [%rd37];
	setp.eq.f32 	%p53, %f29, 0f00000000;
	setp.eq.f32 	%p54, %f58, 0f00000000;
	or.pred  	%p55, %p53, %p54;
	@%p55 bra 	$L__BB0_44;
	add.s32 	%r203, %r247, %r7;
	shl.b32 	%r204, %r203, 2;
	mov.u32 	%r205, _ZZ10BatchedECRiPfS_S_iiiiiiiE6F_data;
	add.s32 	%r206, %r205, %r204;
	st.shared.f32 	[%r206], %f29;
	mov.u32 	%r207, _ZZ10BatchedECRiPfS_S_iiiiiiiE6K_data;
	add.s32 	%r208, %r207, %r204;
	st.shared.f32 	[%r208], %f58;
	add.s32 	%r247, %r247, 1;
$L__BB0_44:
	add.s32 	%r242, %r242, 1;
	setp.ne.s32 	%p56, %r242, %r89;
	@%p56 bra 	$L__BB0_4;
$L__BB0_45:
	setp.eq.s32 	%p57, %r247, 0;
	selp.b32 	%r209, -1, %r247, %p57;
	shl.b32 	%r210, %r3, 2;
	mov.u32 	%r211, _ZZ10BatchedECRiPfS_S_iiiiiiiE3ptr;
	add.s32 	%r212, %r211, %r210;
	st.shared.u32 	[%r212], %r209;
	bar.sync 	0;
	ld.shared.u32 	%r68, [%r212];
	setp.eq.s32 	%p58, %r68, -1;
	@%p58 bra 	$L__BB0_60;
	setp.lt.s32 	%p59, %r68, 1;
	@%p59 bra 	$L__BB0_59;
	mul.lo.s32 	%r214, %r88, %r3;
	mul.lo.s32 	%r69, %r214, %r89;
	mul.wide.s32 	%rd38, %r4, 4;
	add.s64 	%rd11, %rd3, %rd38;
	ld.global.f32 	%f110, [%rd11];
	and.b32  	%r70, %r68, 7;
	setp.lt.u32 	%p60, %r68, 8;
	mov.b32 	%r275, 0;
	@%p60 bra 	$L__BB0_50;
	and.b32  	%r275, %r68, 2147483640;
	neg.s32 	%r274, %r275;
	mul.lo.s32 	%r215, %r3, %r89;
	mul.lo.s32 	%r216, %r215, %r88;
	shl.b32 	%r217, %r216, 2;
	add.s32 	%r218, %r217, 16;
	mov.u32 	%r219, _ZZ10BatchedECRiPfS_S_iiiiiiiE6F_data;
	add.s32 	%r273, %r219, %r218;
	mov.u32 	%r220, _ZZ10BatchedECRiPfS_S_iiiiiiiE6K_data;
	add.s32 	%r272, %r220, %r218;
$L__BB0_49:
	.pragma "nounroll";
	ld.shared.f32 	%f60, [%r273+-16];
	ld.shared.f32 	%f61, [%r272+-16];
	fma.rn.f32 	%f62, %f60, %f61, %f110;
	ld.shared.f32 	%f63, [%r273+-12];
	ld.shared.f32 	%f64, [%r272+-12];
	fma.rn.f32 	%f65, %f63, %f64, %f62;
	ld.shared.f32 	%f66, [%r273+-8];
	ld.shared.f32 	%f67, [%r272+-8];
	fma.rn.f32 	%f68, %f66, %f67, %f65;
	ld.shared.f32 	%f69, [%r273+-4];
	ld.shared.f32 	%f70, [%r272+-4];
	fma.rn.f32 	%f71, %f69, %f70, %f68;
	ld.shared.f32 	%f72, [%r273];
	ld.shared.f32 	%f73, [%r272];
	fma.rn.f32 	%f74, %f72, %f73, %f71;
	ld.shared.f32 	%f75, [%r273+4];
	ld.shared.f32 	%f76, [%r272+4];
	fma.rn.f32 	%f77, %f75, %f76, %f74;
	ld.shared.f32 	%f78, [%r273+8];
	ld.shared.f32 	%f79, [%r272+8];
	fma.rn.f32 	%f80, %f78, %f79, %f77;
	ld.shared.f32 	%f81, [%r273+12];
	ld.shared.f32 	%f82, [%r272+12];
	fma.rn.f32 	%f110, %f81, %f82, %f80;
	add.s32 	%r274, %r274, 8;
	add.s32 	%r273, %r273, 32;
	add.s32 	%r272, %r272, 32;
	setp.ne.s32 	%p61, %r274, 0;
	@%p61 bra 	$L__BB0_49;
$L__BB0_50:
	setp.eq.s32 	%p62, %r70, 0;
	@%p62 bra 	$L__BB0_58;
	and.b32  	%r82, %r68, 3;
	setp.lt.u32 	%p63, %r70, 4;
	@%p63 bra 	$L__BB0_53;
	add.s32 	%r221, %r275, %r69;
	shl.b32 	%r222, %r221, 2;
	mov.u32 	%r223, _ZZ10BatchedECRiPfS_S_iiiiiiiE6F_data;
	add.s32 	%r224, %r223, %r222;
	ld.shared.f32 	%f84, [%r224];
	mov.u32 	%r225, _ZZ10BatchedECRiPfS_S_iiiiiiiE6K_data;
	add.s32 	%r226, %r225, %r222;
	ld.shared.f32 	%f85, [%r226];
	fma.rn.f32 	%f86, %f84, %f85, %f110;
	ld.shared.f32 	%f87, [%r224+4];
	ld.shared.f32 	%f88, [%r226+4];
	fma.rn.f32 	%f89, %f87, %f88, %f86;
	ld.shared.f32 	%f90, [%r224+8];
	ld.shared.f32 	%f91, [%r226+8];
	fma.rn.f32 	%f92, %f90, %f91, %f89;
	ld.shared.f32 	%f93, [%r224+12];
	ld.shared.f32 	%f94, [%r226+12];
	fma.rn.f32 	%f110, %f93, %f94, %f92;
	add.s32 	%r275, %r275, 4;
$L__BB0_53:
	setp.eq.s32 	%p64, %r82, 0;
	@%p64 bra 	$L__BB0_58;
	setp.eq.s32 	%p65, %r82, 1;
	@%p65 bra 	$L__BB0_56;
	add.s32 	%r227, %r275, %r69;
	shl.b32 	%r228, %r227, 2;
	mov.u32 	%r229, _ZZ10BatchedECRiPfS_S_iiiiiiiE6F_data;
	add.s32 	%r230, %r229, %r228;
	ld.shared.f32 	%f96, [%r230];
	mov.u32 	%r231, _ZZ10BatchedECRiPfS_S_iiiiiiiE6K_data;
	add.s32 	%r232, %r231, %r228;
	ld.shared.f32 	%f97, [%r232];
	fma.rn.f32 	%f98, %f96, %f97, %f110;
	ld.shared.f32 	%f99, [%r230+4];
	ld.shared.f32 	%f100, [%r232+4];
	fma.rn.f32 	%f110, %f99, %f100, %f98;
	add.s32 	%r275, %r275, 2;
$L__BB0_56:
	and.b32  	%r233, %r68, 1;
	setp.eq.b32 	%p66, %r233, 1;
	not.pred 	%p67, %p66;
	@%p67 bra 	$L__BB0_58;
	add.s32 	%r234, %r275, %r69;
	shl.b32 	%r235, %r234, 2;
	mov.u32 	%r236, _ZZ10BatchedECRiPfS_S_iiiiiiiE6F_data;
	add.s32 	%r237, %r236, %r235;
	ld.shared.f32 	%f101, [%r237];
	mov.u32 	%r238, _ZZ10BatchedECRiPfS_S_iiiiiiiE6K_data;
	add.s32 	%r239, %r238, %r235;
	ld.shared.f32 	%f102, [%r239];
	fma.rn.f32 	%f110, %f101, %f102, %f110;
$L__BB0_58:
	st.global.f32 	[%rd11], %f110;
$L__BB0_59:
	ret;
$L__BB0_60:
	mul.wide.s32 	%rd39, %r4, 4;
	add.s64 	%rd40, %rd3, %rd39;
	mov.b32 	%r240, 0;
	st.global.u32 	[%rd40], %r240;
	bra.uni 	$L__BB0_59;

}


// ===== COMPILED SASS (sm_100) =====

	.target	sm_100

	.elftype	@"ET_EXEC"


//--------------------- .note.nv.tkinfo           --------------------------
	.section	.note.nv.tkinfo,"",@"SHT_NOTE"
	.sectionflags	@"SHF_NOTE_NV_TKINFO"
	.tkinfo
        /*0018*/ 	.word	0x00000002
        /*0030*/ 	.string	""
        /*0030*/ 	.string	"ptxas"
        /*0030*/ 	.string	"Cuda compilation tools, release 13.0, V13.0.88"
        /*0030*/ 	.string	"Build cuda_13.0.r13.0/compiler.36424714_0"
        /*0030*/ 	.string	"-arch sm_100 -m 64 "



//--------------------- .note.nv.cuinfo           --------------------------
	.section	.note.nv.cuinfo,"",@"SHT_NOTE"
	.sectionflags	@"SHF_NOTE_NV_CUINFO"
        /*0018*/ 	.short	0x0002
        /*001a*/ 	.short	0x0064
        /*001c*/ 	.short	0x0082
	.zero		2


//--------------------- .nv.info                  --------------------------
	.section	.nv.info,"",@"SHT_CUDA_INFO"
	.align	4


	//----- nvinfo : EIATTR_REGCOUNT
	.align		4
        /*0000*/ 	.byte	0x04, 0x2f
        /*0002*/ 	.short	(.L_1 - .L_0)
	.align		4
.L_0:
        /*0004*/ 	.word	index@(_Z10BatchedECRiPfS_S_iiiiiii)
        /*0008*/ 	.word	0x00000020


	//----- nvinfo : EIATTR_FRAME_SIZE
	.align		4
.L_1:
        /*000c*/ 	.byte	0x04, 0x11
        /*000e*/ 	.short	(.L_3 - .L_2)
	.align		4
.L_2:
        /*0010*/ 	.word	index@(_Z10BatchedECRiPfS_S_iiiiiii)
        /*0014*/ 	.word	0x00000000


	//----- nvinfo : EIATTR_MIN_STACK_SIZE
	.align		4
.L_3:
        /*0018*/ 	.byte	0x04, 0x12
        /*001a*/ 	.short	(.L_5 - .L_4)
	.align		4
.L_4:
        /*001c*/ 	.word	index@(_Z10BatchedECRiPfS_S_iiiiiii)
        /*0020*/ 	.word	0x00000000
.L_5:


//--------------------- .nv.compat                --------------------------
	.section	.nv.compat,"",@"SHT_CUDA_COMPAT_INFO"
	.align	4
        /*0000*/ 	.byte	0x02, 0x09, 0x00, 0x00, 0x02, 0x02, 0x01, 0x00, 0x02, 0x05, 0x05, 0x00, 0x03, 0x07, 0x01, 0x01
        /*0010*/ 	.byte	0x02, 0x03, 0x00, 0x00, 0x02, 0x06, 0x01, 0x00, 0x04, 0x0b, 0x08, 0x00, 0x09, 0x00, 0x00, 0x00
        /*0020*/ 	.byte	0x00, 0x00, 0x00, 0x00


//--------------------- .nv.info._Z10BatchedECRiPfS_S_iiiiiii --------------------------
	.section	.nv.info._Z10BatchedECRiPfS_S_iiiiiii,"",@"SHT_CUDA_INFO"
	.sectionflags	@""
	.align	4


	//----- nvinfo : EIATTR_CUDA_API_VERSION
	.align		4
        /*0000*/ 	.byte	0x04, 0x37
        /*0002*/ 	.short	(.L_7 - .L_6)
.L_6:
        /*0004*/ 	.word	0x00000082


	//----- nvinfo : EIATTR_KPARAM_INFO
	.align		4
.L_7:
        /*0008*/ 	.byte	0x04, 0x17
        /*000a*/ 	.short	(.L_9 - .L_8)
.L_8:
        /*000c*/ 	.word	0x00000000
        /*0010*/ 	.short	0x000a
        /*0012*/ 	.short	0x0038
        /*0014*/ 	.byte	0x00, 0xf0, 0x11, 0x00


	//----- nvinfo : EIATTR_KPARAM_INFO
	.align		4
.L_9:
        /*0018*/ 	.byte	0x04, 0x17
        /*001a*/ 	.short	(.L_11 - .L_10)
.L_10:
        /*001c*/ 	.word	0x00000000
        /*0020*/ 	.short	0x0009
        /*0022*/ 	.short	0x0034
        /*0024*/ 	.byte	0x00, 0xf0, 0x11, 0x00


	//----- nvinfo : EIATTR_KPARAM_INFO
	.align		4
.L_11:
        /*0028*/ 	.byte	0x04, 0x17
        /*002a*/ 	.short	(.L_13 - .L_12)
.L_12:
        /*002c*/ 	.word	0x00000000
        /*0030*/ 	.short	0x0008
        /*0032*/ 	.short	0x0030
        /*0034*/ 	.byte	0x00, 0xf0, 0x11, 0x00


	//----- nvinfo : EIATTR_KPARAM_INFO
	.align		4
.L_13:
        /*0038*/ 	.byte	0x04, 0x17
        /*003a*/ 	.short	(.L_15 - .L_14)
.L_14:
        /*003c*/ 	.word	0x00000000
        /*0040*/ 	.short	0x0007
        /*0042*/ 	.short	0x002c
        /*0044*/ 	.byte	0x00, 0xf0, 0x11, 0x00


	//----- nvinfo : EIATTR_KPARAM_INFO
	.align		4
.L_15:
        /*0048*/ 	.byte	0x04, 0x17
        /*004a*/ 	.short	(.L_17 - .L_16)
.L_16:
        /*004c*/ 	.word	0x00000000
        /*0050*/ 	.short	0x0006
        /*0052*/ 	.short	0x0028
        /*0054*/ 	.byte	0x00, 0xf0, 0x11, 0x00


	//----- nvinfo : EIATTR_KPARAM_INFO
	.align		4
.L_17:
        /*0058*/ 	.byte	0x04, 0x17
        /*005a*/ 	.short	(.L_19 - .L_18)
.L_18:
        /*005c*/ 	.word	0x00000000
        /*0060*/ 	.short	0x0005
        /*0062*/ 	.short	0x0024
        /*0064*/ 	.byte	0x00, 0xf0, 0x11, 0x00


	//----- nvinfo : EIATTR_KPARAM_INFO
	.align		4
.L_19:
        /*0068*/ 	.byte	0x04, 0x17
        /*006a*/ 	.short	(.L_21 - .L_20)
.L_20:
        /*006c*/ 	.word	0x00000000
        /*0070*/ 	.short	0x0004
        /*0072*/ 	.short	0x0020
        /*0074*/ 	.byte	0x00, 0xf0, 0x11, 0x00


	//----- nvinfo : EIATTR_KPARAM_INFO
	.align		4
.L_21:
        /*0078*/ 	.byte	0x04, 0x17
        /*007a*/ 	.short	(.L_23 - .L_22)
.L_22:
        /*007c*/ 	.word	0x00000000
        /*0080*/ 	.short	0x0003
        /*0082*/ 	.short	0x0018
        /*0084*/ 	.byte	0x00, 0xf5, 0x21, 0x00


	//----- nvinfo : EIATTR_KPARAM_INFO
	.align		4
.L_23:
        /*0088*/ 	.byte	0x04, 0x17
        /*008a*/ 	.short	(.L_25 - .L_24)
.L_24:
        /*008c*/ 	.word	0x00000000
        /*0090*/ 	.short	0x0002
        /*0092*/ 	.short	0x0010
        /*0094*/ 	.byte	0x00, 0xf5, 0x21, 0x00


	//----- nvinfo : EIATTR_KPARAM_INFO
	.align		4
.L_25:
        /*0098*/ 	.byte	0x04, 0x17
        /*009a*/ 	.short	(.L_27 - .L_26)
.L_26:
        /*009c*/ 	.word	0x00000000
        /*00a0*/ 	.short	0x0001
        /*00a2*/ 	.short	0x0008
        /*00a4*/ 	.byte	0x00, 0xf5, 0x21, 0x00


	//----- nvinfo : EIATTR_KPARAM_INFO
	.align		4
.L_27:
        /*00a8*/ 	.byte	0x04, 0x17
        /*00aa*/ 	.short	(.L_29 - .L_28)
.L_28:
        /*00ac*/ 	.word	0x00000000
        /*00b0*/ 	.short	0x0000
        /*00b2*/ 	.short	0x0000
        /*00b4*/ 	.byte	0x00, 0xf0, 0x11, 0x00


	//----- nvinfo : EIATTR_SPARSE_MMA_MASK
	.align		4
.L_29:
        /*00b8*/ 	.byte	0x03, 0x50
        /*00ba*/ 	.short	0x0000


	//----- nvinfo : EIATTR_MAXREG_COUNT
	.align		4
        /*00bc*/ 	.byte	0x03, 0x1b
        /*00be*/ 	.short	0x00ff


	//----- nvinfo : EIATTR_NUM_BARRIERS
	.align		4
        /*00c0*/ 	.byte	0x02, 0x4c
        /*00c2*/ 	.byte	0x01
	.zero		1


	//----- nvinfo : EIATTR_MERCURY_ISA_VERSION
	.align		4
        /*00c4*/ 	.byte	0x03, 0x5f
        /*00c6*/ 	.short	0x0101


	//----- nvinfo : EIATTR_VRC_CTA_INIT_COUNT
	.align		4
        /*00c8*/ 	.byte	0x02, 0x4a
	.zero		1
	.zero		1


	//----- nvinfo : EIATTR_EXIT_INSTR_OFFSETS
	.align		4
        /*00cc*/ 	.byte	0x04, 0x1c
        /*00ce*/ 	.short	(.L_31 - .L_30)


	//   ....[0]....
.L_30:
        /*00d0*/ 	.word	0x000000e0


	//   ....[1]....
        /*00d4*/ 	.word	0x00001760


	//   ....[2]....
        /*00d8*/ 	.word	0x00001e90


	//   ....[3]....
        /*00dc*/ 	.word	0x00001ed0


	//----- nvinfo : EIATTR_CRS_STACK_SIZE
	.align		4
.L_31:
        /*00e0*/ 	.byte	0x04, 0x1e
        /*00e2*/ 	.short	(.L_33 - .L_32)
.L_32:
        /*00e4*/ 	.word	0x00000000


	//----- nvinfo : EIATTR_CBANK_PARAM_SIZE
	.align		4
.L_33:
        /*00e8*/ 	.byte	0x03, 0x19
        /*00ea*/ 	.short	0x003c


	//----- nvinfo : EIATTR_PARAM_CBANK
	.align		4
        /*00ec*/ 	.byte	0x04, 0x0a
        /*00ee*/ 	.short	(.L_35 - .L_34)
	.align		4
.L_34:
        /*00f0*/ 	.word	index@(.nv.constant0._Z10BatchedECRiPfS_S_iiiiiii)
        /*00f4*/ 	.short	0x0380
        /*00f6*/ 	.short	0x003c


	//----- nvinfo : EIATTR_SW_WAR
	.align		4
.L_35:
        /*00f8*/ 	.byte	0x04, 0x36
        /*00fa*/ 	.short	(.L_37 - .L_36)
.L_36:
        /*00fc*/ 	.word	0x00000008
.L_37:


//--------------------- .nv.callgraph             --------------------------
	.section	.nv.callgraph,"",@"SHT_CUDA_CALLGRAPH"
	.align	4
	.sectionentsize	8
	.align		4
        /*0000*/ 	.word	0x00000000
	.align		4
        /*0004*/ 	.word	0xffffffff
	.align		4
        /*0008*/ 	.word	0x00000000
	.align		4
        /*000c*/ 	.word	0xfffffffe
	.align		4
        /*0010*/ 	.word	0x00000000
	.align		4
        /*0014*/ 	.word	0xfffffffd
	.align		4
        /*0018*/ 	.word	0x00000000
	.align		4
        /*001c*/ 	.word	0xfffffffc


//--------------------- .text._Z10BatchedECRiPfS_S_iiiiiii --------------------------
	.section	.text._Z10BatchedECRiPfS_S_iiiiiii,"ax",@progbits
	.align	128
        .global         _Z10BatchedECRiPfS_S_iiiiiii
        .type           _Z10BatchedECRiPfS_S_iiiiiii,@function
        .size           _Z10BatchedECRiPfS_S_iiiiiii,(.L_x_25 - _Z10BatchedECRiPfS_S_iiiiiii)
        .other          _Z10BatchedECRiPfS_S_iiiiiii,@"STO_CUDA_ENTRY STV_DEFAULT"
_Z10BatchedECRiPfS_S_iiiiiii:
.text._Z10BatchedECRiPfS_S_iiiiiii:
[----:B------:R-:W-:Y:S01]  /*0000*/  LDC R1, c[0x0][0x37c] ;  /* 0x0000df00ff017b82 */ /* 0x000fe20000000800 */
[----:B------:R-:W0:Y:S07]  /*0010*/  S2R R0, SR_TID.X ;  /* 0x0000000000007919 */ /* 0x000e2e0000002100 */
[----:B------:R-:W-:Y:S01]  /*0020*/  S2UR UR6, SR_CTAID.Y ;  /* 0x00000000000679c3 */ /* 0x000fe20000002600 */
[----:B------:R-:W1:Y:S01]  /*0030*/  LDCU UR4, c[0x0][0x370] ;  /* 0x00006e00ff0477ac */ /* 0x000e620008000800 */
[----:B------:R-:W2:Y:S06]  /*0040*/  LDCU UR7, c[0x0][0x3b4] ;  /* 0x00007680ff0777ac */ /* 0x000eac0008000800 */
[----:B------:R-:W1:Y:S01]  /*0050*/  S2UR UR5, SR_CTAID.X ;  /* 0x00000000000579c3 */ /* 0x000e620000002500 */
[----:B------:R-:W2:Y:S01]  /*0060*/  LDCU UR8, c[0x0][0x380] ;  /* 0x00007000ff0877ac */ /* 0x000ea20008000800 */
[----:B------:R-:W3:Y:S06]  /*0070*/  LDCU UR9, c[0x0][0x3b8] ;  /* 0x00007700ff0977ac */ /* 0x000eec0008000800 */
[----:B------:R-:W0:Y:S01]  /*0080*/  LDC R3, c[0x0][0x360] ;  /* 0x0000d800ff037b82 */ /* 0x000e220000000800 */
[----:B-1----:R-:W-:-:S02]  /*0090*/  UIMAD UR4, UR6, UR4, UR5 ;  /* 0x00000004060472a4 */ /* 0x002fc4000f8e0205 */
[----:B--2---:R-:W-:-:S04]  /*00a0*/  UIMAD UR5, UR7, UR8, URZ ;  /* 0x00000008070572a4 */ /* 0x004fc8000f8e02ff */
[----:B---3--:R-:W-:Y:S01]  /*00b0*/  UIMAD UR5, UR5, UR9, URZ ;  /* 0x00000009050572a4 */ /* 0x008fe2000f8e02ff */
[----:B0-----:R-:W-:-:S05]  /*00c0*/  IMAD R8, R3, UR4, R0 ;  /* 0x0000000403087c24 */ /* 0x001fca000f8e0200 */
[----:B------:R-:W-:-:S13]  /*00d0*/  ISETP.GE.AND P0, PT, R8, UR5, PT ;  /* 0x0000000508007c0c */ /* 0x000fda000bf06270 */
[----:B------:R-:W-:Y:S05]  /*00e0*/  @P0 EXIT ;  /* 0x000000000000094d */ /* 0x000fea0003800000 */
[----:B------:R-:W0:Y:S01]  /*00f0*/  LDCU UR5, c[0x0][0x3ac] ;  /* 0x00007580ff0577ac */ /* 0x000e220008000800 */
[----:B------:R-:W-:Y:S01]  /*0100*/  IMAD.MOV.U32 R9, RZ, RZ, RZ ;  /* 0x000000ffff097224 */ /* 0x000fe200078e00ff */
[----:B------:R-:W1:Y:S01]  /*0110*/  LDCU.64 UR12, c[0x0][0x358] ;  /* 0x00006b00ff0c77ac */ /* 0x000e620008000a00 */
[----:B0-----:R-:W-:-:S09]  /*0120*/  UISETP.GE.AND UP0, UPT, UR5, 0x1, UPT ;  /* 0x000000010500788c */ /* 0x001fd2000bf06270 */
[----:B-1----:R-:W-:Y:S05]  /*0130*/  BRA.U !UP0, `(.L_x_0) ;  /* 0x0000001508547547 */ /* 0x002fea000b800000 */
[----:B------:R-:W0:Y:S02]  /*0140*/  LDCU UR10, c[0x0][0x3a8] ;  /* 0x00007500ff0a77ac */ /* 0x000e240008000800 */
[----:B0-----:R-:W-:-:S09]  /*0150*/  UISETP.GE.AND UP0, UPT, UR10, 0x1, UPT ;  /* 0x000000010a00788c */ /* 0x001fd2000bf06270 */
[----:B------:R-:W-:Y:S05]  /*0160*/  BRA.U !UP0, `(.L_x_0) ;  /* 0x0000001508487547 */ /* 0x000fea000b800000 */
[----:B------:R-:W0:Y:S01]  /*0170*/  LDCU UR7, c[0x0][0x3b0] ;  /* 0x00007600ff0777ac */ /* 0x000e220008000800 */
[----:B------:R-:W-:Y:S02]  /*0180*/  IMAD R10, R0, UR10, RZ ;  /* 0x0000000a000a7c24 */ /* 0x000fe4000f8e02ff */
[----:B------:R-:W-:Y:S01]  /*0190*/  IMAD.MOV.U32 R9, RZ, RZ, RZ ;  /* 0x000000ffff097224 */ /* 0x000fe200078e00ff */
[----:B------:R-:W-:Y:S02]  /*01a0*/  ULOP3.LUT UR15, UR10, 0x7ffffff8, URZ, 0xc0, !UPT ;  /* 0x7ffffff80a0f7892 */ /* 0x000fe4000f8ec0ff */
[----:B------:R-:W-:Y:S02]  /*01b0*/  ULOP3.LUT UR14, UR10, 0x7, URZ, 0xc0, !UPT ;  /* 0x000000070a0e7892 */ /* 0x000fe4000f8ec0ff */
[----:B------:R-:W-:Y:S02]  /*01c0*/  UIADD3 UR8, UPT, UPT, -UR15, URZ, URZ ;  /* 0x000000ff0f087290 */ /* 0x000fe4000fffe1ff */
[----:B0-----:R-:W-:-:S02]  /*01d0*/  UIADD3 UR9, UPT, UPT, UR7, -0x1, URZ ;  /* 0xffffffff07097890 */ /* 0x001fc4000fffe0ff */
[----:B------:R-:W-:Y:S02]  /*01e0*/  UIMAD UR4, UR4, UR7, URZ ;  /* 0x00000007040472a4 */ /* 0x000fe4000f8e02ff */
[----:B------:R-:W-:Y:S02]  /*01f0*/  UIADD3 UR5, UPT, UPT, UR5, -UR7, URZ ;  /* 0x8000000705057290 */ /* 0x000fe4000fffe0ff */
[----:B------:R-:W-:Y:S02]  /*0200*/  IMAD R11, R0, UR9, RZ ;  /* 0x00000009000b7c24 */ /* 0x000fe4000f8e02ff */
[----:B------:R-:W-:Y:S02]  /*0210*/  UIMAD UR5, UR5, UR6, UR4 ;  /* 0x00000006050572a4 */ /* 0x000fe4000f8e0204 */
[----:B------:R-:W-:Y:S01]  /*0220*/  IMAD.IADD R11, R11, 0x1, R0 ;  /* 0x000000010b0b7824 */ /* 0x000fe200078e0200 */
[----:B------:R-:W-:-:S09]  /*0230*/  UMOV UR4, URZ ;  /* 0x000000ff00047c82 */ /* 0x000fd20008000000 */
.L_x_13:
[----:B0-----:R-:W0:Y:S01]  /*0240*/  LDCU.64 UR10, c[0x0][0x3a8] ;  /* 0x00007500ff0a77ac */ /* 0x001e220008000a00 */
[----:B------:R-:W-:Y:S01]  /*0250*/  IMAD.MOV.U32 R7, RZ, RZ, RZ ;  /* 0x000000ffff077224 */ /* 0x000fe200078e00ff */
[----:B------:R-:W1:Y:S01]  /*0260*/  LDCU UR7, c[0x0][0x3a0] ;  /* 0x00007400ff0777ac */ /* 0x000e620008000800 */
[----:B------:R-:W-:Y:S02]  /*0270*/  UIADD3 UR6, UPT, UPT, UR5, UR4, URZ ;  /* 0x0000000405067290 */ /* 0x000fe4000fffe0ff */
[----:B0-----:R-:W-:Y:S02]  /*0280*/  UISETP.GE.U32.AND UP1, UPT, UR10, 0x8, UPT ;  /* 0x000000080a00788c */ /* 0x001fe4000bf26070 */
[----:B------:R-:W-:Y:S02]  /*0290*/  UIMAD UR10, UR4, UR10, URZ ;  /* 0x0000000a040a72a4 */ /* 0x000fe4000f8e02ff */
[----:B-1----:R-:W-:Y:S02]  /*02a0*/  UIMAD UR9, UR6, UR7, URZ ;  /* 0x00000007060972a4 */ /* 0x002fe4000f8e02ff */
[----:B------:R-:W-:-:S04]  /*02b0*/  UIADD3 UR4, UPT, UPT, UR4, 0x1, URZ ;  /* 0x0000000104047890 */ /* 0x000fc8000fffe0ff */
[----:B------:R-:W-:Y:S01]  /*02c0*/  VIADD R12, R11, UR9 ;  /* 0x000000090b0c7c36 */ /* 0x000fe20008000000 */
[----:B------:R-:W-:Y:S01]  /*02d0*/  UISETP.NE.AND UP0, UPT, UR4, UR11, UPT ;  /* 0x0000000b0400728c */ /* 0x000fe2000bf05270 */
[----:B------:R-:W-:Y:S10]  /*02e0*/  BRA.U !UP1, `(.L_x_1) ;  /* 0x0000000909587547 */ /* 0x000ff4000b800000 */
[----:B------:R-:W0:Y:S01]  /*02f0*/  LDCU.64 UR6, c[0x0][0x390] ;  /* 0x00007200ff0677ac */ /* 0x000e220008000a00 */
[----:B------:R-:W1:Y:S01]  /*0300*/  LDC R13, c[0x0][0x3b0] ;  /* 0x0000ec00ff0d7b82 */ /* 0x000e620000000800 */
[----:B------:R-:W2:Y:S07]  /*0310*/  LDCU UR16, c[0x0][0x3ac] ;  /* 0x00007580ff1077ac */ /* 0x000eae0008000800 */
[----:B------:R-:W3:Y:S01]  /*0320*/  LDC.64 R2, c[0x0][0x388] ;  /* 0x0000e200ff027b82 */ /* 0x000ee20000000a00 */
[----:B0-----:R-:W-:-:S04]  /*0330*/  UIMAD.WIDE.U32 UR6, UR10, 0x4, UR6 ;  /* 0x000000040a0678a5 */ /* 0x001fc8000f8e0006 */
[----:B------:R-:W-:Y:S01]  /*0340*/  UIADD3 UR11, UP1, UPT, UR6, 0x10, URZ ;  /* 0x00000010060b7890 */ /* 0x000fe2000ff3e0ff */
[----:B-1----:R-:W-:-:S03]  /*0350*/  IMAD R13, R0, R13, UR9 ;  /* 0x00000009000d7e24 */ /* 0x002fc6000f8e020d */
[----:B------:R-:W-:Y:S02]  /*0360*/  UIADD3.X UR6, UPT, UPT, URZ, UR7, URZ, UP1, !UPT ;  /* 0x00000007ff067290 */ /* 0x000fe40008ffe4ff */
[----:B------:R-:W-:-:S04]  /*0370*/  MOV R6, UR11 ;  /* 0x0000000b00067c02 */ /* 0x000fc80008000f00 */
[----:B------:R-:W-:Y:S01]  /*0380*/  IMAD.U32 R5, RZ, RZ, UR6 ;  /* 0x00000006ff057e24 */ /* 0x000fe2000f8e00ff */
[----:B--23--:R-:W-:-:S06]  /*0390*/  UMOV UR6, UR8 ;  /* 0x0000000800067c82 */ /* 0x00cfcc0008000000 */
.L_x_4:
[----:B------:R-:W-:Y:S02]  /*03a0*/  IMAD.MOV.U32 R4, RZ, RZ, R6 ;  /* 0x000000ffff047224 */ /* 0x000fe400078e0006 */
[----:B------:R-:W-:-:S03]  /*03b0*/  IMAD.WIDE R6, R13, 0x4, R2 ;  /* 0x000000040d067825 */ /* 0x000fc600078e0202 */
[----:B------:R-:W2:Y:S04]  /*03c0*/  LDG.E R21, desc[UR12][R4.64+-0x10] ;  /* 0xfffff00c04157981 */ /* 0x000ea8000c1e1900 */
[----:B------:R-:W3:Y:S04]  /*03d0*/  LDG.E R22, desc[UR12][R6.64] ;  /* 0x0000000c06167981 */ /* 0x000ee8000c1e1900 */
[----:B------:R-:W4:Y:S04]  /*03e0*/  LDG.E R28, desc[UR12][R4.64+-0xc] ;  /* 0xfffff40c041c7981 */ /* 0x000f28000c1e1900 */
[----:B0-----:R-:W5:Y:S04]  /*03f0*/  LDG.E R25, desc[UR12][R6.64+0x4] ;  /* 0x0000040c06197981 */ /* 0x001f68000c1e1900 */
[----:B------:R-:W5:Y:S04]  /*0400*/  LDG.E R14, desc[UR12][R4.64+-0x8] ;  /* 0xfffff80c040e7981 */ /* 0x000f68000c1e1900 */
[----:B------:R-:W5:Y:S01]  /*0410*/  LDG.E R18, desc[UR12][R6.64+0x8] ;  /* 0x0000080c06127981 */ /* 0x000f62000c1e1900 */
[----:B--2---:R-:W-:-:S04]  /*0420*/  FSETP.NEU.AND P0, PT, R21, RZ, PT ;  /* 0x000000ff1500720b */ /* 0x004fc80003f0d000 */
[----:B---3--:R-:W-:Y:S02]  /*0430*/  FSETP.EQ.OR P0, PT, R22, RZ, !P0 ;  /* 0x000000ff1600720b */ /* 0x008fe40004702400 */
[----:B----4-:R-:W-:-:S04]  /*0440*/  FSETP.NEU.AND P1, PT, R28, RZ, PT ;  /* 0x000000ff1c00720b */ /* 0x010fc80003f2d000 */
[----:B-----5:R-:W-:-:S07]  /*0450*/  FSETP.EQ.OR P1, PT, R25, RZ, !P1 ;  /* 0x000000ff1900720b */ /* 0x020fce0004f22400 */
[----:B------:R-:W0:Y:S01]  /*0460*/  @!P0 S2R R26, SR_CgaCtaId ;  /* 0x00000000001a8919 */ /* 0x000e220000008800 */
[----:B------:R-:W1:Y:S01]  /*0470*/  @!P0 LDC R17, c[0x0][0x3ac] ;  /* 0x0000eb00ff118b82 */ /* 0x000e620000000800 */
[----:B------:R-:W-:-:S05]  /*0480*/  @!P0 MOV R15, 0x400 ;  /* 0x00000400000f8802 */ /* 0x000fca0000000f00 */
[----:B------:R-:W-:Y:S01]  /*0490*/  @!P0 VIADD R16, R15, 0x5000 ;  /* 0x000050000f108836 */ /* 0x000fe20000000000 */
[----:B------:R-:W2:Y:S01]  /*04a0*/  @!P1 S2R R19, SR_CgaCtaId ;  /* 0x0000000000139919 */ /* 0x000ea20000008800 */
[----:B------:R-:W-:Y:S01]  /*04b0*/  FSETP.NEU.AND P2, PT, R14, RZ, PT ;  /* 0x000000ff0e00720b */ /* 0x000fe20003f4d000 */
[----:B------:R-:W3:Y:S03]  /*04c0*/  @!P1 LDC R20, c[0x0][0x3ac] ;  /* 0x0000eb00ff149b82 */ /* 0x000ee60000000800 */
[----:B------:R-:W-:Y:S01]  /*04d0*/  FSETP.EQ.OR P2, PT, R18, RZ, !P2 ;  /* 0x000000ff1200720b */ /* 0x000fe20005742400 */
[----:B-1----:R-:W-:-:S12]  /*04e0*/  @!P0 IMAD R17, R10, R17, R9 ;  /* 0x000000110a118224 */ /* 0x002fd800078e0209 */
[----:B------:R-:W1:Y:S01]  /*04f0*/  @!P2 LDC R23, c[0x0][0x3ac] ;  /* 0x0000eb00ff17ab82 */ /* 0x000e620000000800 */
[C---:B0-----:R-:W-:Y:S02]  /*0500*/  @!P0 LEA R24, R26.reuse, R15, 0x18 ;  /* 0x0000000f1a188211 */ /* 0x041fe400078ec0ff */
[----:B------:R-:W4:Y:S01]  /*0510*/  LDG.E R15, desc[UR12][R4.64+-0x4] ;  /* 0xfffffc0c040f7981 */ /* 0x000f22000c1e1900 */
[----:B------:R-:W-:-:S03]  /*0520*/  @!P0 LEA R26, R26, R16, 0x18 ;  /* 0x000000101a1a8211 */ /* 0x000fc600078ec0ff */
[----:B------:R-:W5:Y:S01]  /*0530*/  LDG.E R16, desc[UR12][R6.64+0xc] ;  /* 0x00000c0c06107981 */ /* 0x000f62000c1e1900 */
[C---:B------:R-:W-:Y:S02]  /*0540*/  @!P0 IMAD R27, R17.reuse, 0x4, R24 ;  /* 0x00000004111b8824 */ /* 0x040fe400078e0218 */
[----:B------:R-:W-:Y:S02]  /*0550*/  @!P0 IMAD R26, R17, 0x4, R26 ;  /* 0x00000004111a8824 */ /* 0x000fe400078e021a */
[----:B------:R-:W0:Y:S01]  /*0560*/  @!P2 S2R R17, SR_CgaCtaId ;  /* 0x000000000011a919 */ /* 0x000e220000008800 */
[----:B------:R-:W-:Y:S01]  /*0570*/  @!P1 MOV R24, 0x400 ;  /* 0x0000040000189802 */ /* 0x000fe20000000f00 */
[----:B------:R3:W-:Y:S01]  /*0580*/  @!P0 STS [R27], R22 ;  /* 0x000000161b008388 */ /* 0x0007e20000000800 */
[----:B------:R-:W-:Y:S02]  /*0590*/  @!P0 IADD3 R9, PT, PT, R9, 0x1, RZ ;  /* 0x0000000109098810 */ /* 0x000fe40007ffe0ff */
[----:B--2---:R-:W-:Y:S01]  /*05a0*/  @!P1 LEA R29, R19, R24, 0x18 ;  /* 0x00000018131d9211 */ /* 0x004fe200078ec0ff */
[----:B------:R2:W-:Y:S01]  /*05b0*/  @!P0 STS [R26], R21 ;  /* 0x000000151a008388 */ /* 0x0005e20000000800 */
[----:B---3--:R-:W-:-:S05]  /*05c0*/  @!P1 VIADD R22, R24, 0x5000 ;  /* 0x0000500018169836 */ /* 0x008fca0000000000 */
[----:B--2---:R-:W-:Y:S02]  /*05d0*/  @!P1 LEA R21, R19, R22, 0x18 ;  /* 0x0000001613159211 */ /* 0x004fe400078ec0ff */
[----:B------:R-:W2:Y:S01]  /*05e0*/  LDG.E R19, desc[UR12][R4.64] ;  /* 0x0000000c04137981 */ /* 0x000ea2000c1e1900 */
[----:B------:R-:W-:-:S03]  /*05f0*/  @!P1 IMAD R24, R10, R20, R9 ;  /* 0x000000140a189224 */ /* 0x000fc600078e0209 */
[----:B------:R-:W3:Y:S01]  /*0600*/  LDG.E R20, desc[UR12][R6.64+0x10] ;  /* 0x0000100c06147981 */ /* 0x000ee2000c1e1900 */
[----:B------:R-:W-:Y:S01]  /*0610*/  @!P2 MOV R22, 0x400 ;  /* 0x000004000016a802 */ /* 0x000fe20000000f00 */
[----:B------:R-:W-:Y:S02]  /*0620*/  @!P1 VIADD R9, R9, 0x1 ;  /* 0x0000000109099836 */ /* 0x000fe40000000000 */
[C---:B------:R-:W-:Y:S02]  /*0630*/  @!P1 IMAD R27, R24.reuse, 0x4, R29 ;  /* 0x00000004181b9824 */ /* 0x040fe400078e021d */
[----:B------:R-:W-:Y:S01]  /*0640*/  @!P1 IMAD R21, R24, 0x4, R21 ;  /* 0x0000000418159824 */ /* 0x000fe200078e0215 */
[----:B0-----:R-:W-:Y:S01]  /*0650*/  @!P2 LEA R24, R17, R22, 0x18 ;  /* 0x000000161118a211 */ /* 0x001fe200078ec0ff */
[----:B-1----:R-:W-:Y:S02]  /*0660*/  @!P2 IMAD R29, R10, R23, R9 ;  /* 0x000000170a1da224 */ /* 0x002fe400078e0209 */
[----:B------:R-:W3:Y:S02]  /*0670*/  LDG.E R23, desc[UR12][R4.64+0x4] ;  /* 0x0000040c04177981 */ /* 0x000ee4000c1e1900 */
[----:B------:R-:W-:-:S02]  /*0680*/  @!P2 IMAD R26, R29, 0x4, R24 ;  /* 0x000000041d1aa824 */ /* 0x000fc400078e0218 */
[----:B------:R0:W-:Y:S04]  /*0690*/  @!P1 STS [R27], R25 ;  /* 0x000000191b009388 */ /* 0x0001e80000000800 */
[----:B------:R1:W-:Y:S04]  /*06a0*/  @!P1 STS [R21], R28 ;  /* 0x0000001c15009388 */ /* 0x0003e80000000800 */
[----:B------:R-:W3:Y:S04]  /*06b0*/  LDG.E R24, desc[UR12][R6.64+0x14] ;  /* 0x0000140c06187981 */ /* 0x000ee8000c1e1900 */
[----:B0-----:R-:W3:Y:S04]  /*06c0*/  LDG.E R25, desc[UR12][R4.64+0xc] ;  /* 0x00000c0c04197981 */ /* 0x001ee8000c1e1900 */
[----:B-1----:R-:W3:Y:S04]  /*06d0*/  LDG.E R21, desc[UR12][R4.64+0x8] ;  /* 0x0000080c04157981 */ /* 0x002ee8000c1e1900 */
[----:B------:R0:W-:Y:S04]  /*06e0*/  @!P2 STS [R26], R18 ;  /* 0x000000121a00a388 */ /* 0x0001e80000000800 */
[----:B------:R-:W3:Y:S04]  /*06f0*/  LDG.E R27, desc[UR12][R6.64+0x1c] ;  /* 0x00001c0c061b7981 */ /* 0x000ee8000c1e1900 */
[----:B0-----:R0:W3:Y:S01]  /*0700*/  LDG.E R26, desc[UR12][R6.64+0x18] ;  /* 0x0000180c061a7981 */ /* 0x0010e2000c1e1900 */
[----:B------:R-:W-:-:S04]  /*0710*/  @!P2 IADD3 R22, PT, PT, R22, 0x5000, RZ ;  /* 0x000050001616a810 */ /* 0x000fc80007ffe0ff */
[----:B------:R-:W-:-:S05]  /*0720*/  @!P2 LEA R22, R17, R22, 0x18 ;  /* 0x000000161116a211 */ /* 0x000fca00078ec0ff */
[----:B------:R-:W-:Y:S02]  /*0730*/  @!P2 IMAD R29, R29, 0x4, R22 ;  /* 0x000000041d1da824 */ /* 0x000fe400078e0216 */
[----:B------:R-:W-:-:S03]  /*0740*/  @!P2 VIADD R9, R9, 0x1 ;  /* 0x000000010909a836 */ /* 0x000fc60000000000 */
[----:B------:R1:W-:Y:S01]  /*0750*/  @!P2 STS [R29], R14 ;  /* 0x0000000e1d00a388 */ /* 0x0003e20000000800 */
[----:B------:R-:W-:Y:S01]  /*0760*/  UIADD3 UR6, UPT, UPT, UR6, 0x8, URZ ;  /* 0x0000000806067890 */ /* 0x000fe2000fffe0ff */
[----:B------:R-:W-:Y:S03]  /*0770*/  BSSY.RECONVERGENT B0, `(.L_x_2) ;  /* 0x0000049000007945 */ /* 0x000fe60003800200 */
[----:B------:R-:W-:Y:S01]  /*0780*/  UISETP.NE.AND UP1, UPT, UR6, URZ, UPT ;  /* 0x000000ff0600728c */ /* 0x000fe2000bf25270 */
[----:B----4-:R-:W-:-:S04]  /*0790*/  FSETP.NEU.AND P0, PT, R15, RZ, PT ;  /* 0x000000ff0f00720b */ /* 0x010fc80003f0d000 */
[----:B-----5:R-:W-:-:S13]  /*07a0*/  FSETP.EQ.OR P0, PT, R16, RZ, !P0 ;  /* 0x000000ff1000720b */ /* 0x020fda0004702400 */
[----:B------:R-:W4:Y:S01]  /*07b0*/  @!P0 S2R R28, SR_CgaCtaId ;  /* 0x00000000001c8919 */ /* 0x000f220000008800 */
[----:B0-----:R-:W-:Y:S01]  /*07c0*/  @!P0 MOV R7, 0x400 ;  /* 0x0000040000078802 */ /* 0x001fe20000000f00 */
[----:B------:R-:W0:Y:S01]  /*07d0*/  @!P0 LDC R17, c[0x0][0x3ac] ;  /* 0x0000eb00ff118b82 */ /* 0x000e220000000800 */
[----:B--2---:R-:W-:-:S04]  /*07e0*/  FSETP.NEU.AND P1, PT, R19, RZ, PT ;  /* 0x000000ff1300720b */ /* 0x004fc80003f2d000 */
[----:B---3--:R-:W-:Y:S01]  /*07f0*/  FSETP.EQ.OR P1, PT, R20, RZ, !P1 ;  /* 0x000000ff1400720b */ /* 0x008fe20004f22400 */
[----:B------:R-:W-:Y:S01]  /*0800*/  @!P0 VIADD R6, R7, 0x5000 ;  /* 0x0000500007068836 */ /* 0x000fe20000000000 */
[----:B------:R-:W-:Y:S02]  /*0810*/  FSETP.NEU.AND P3, PT, R23, RZ, PT ;  /* 0x000000ff1700720b */ /* 0x000fe40003f6d000 */
[C---:B----4-:R-:W-:Y:S02]  /*0820*/  @!P0 LEA R18, R28.reuse, R7, 0x18 ;  /* 0x000000071c128211 */ /* 0x050fe400078ec0ff */
[----:B------:R-:W-:-:S07]  /*0830*/  @!P0 LEA R28, R28, R6, 0x18 ;  /* 0x000000061c1c8211 */ /* 0x000fce00078ec0ff */
[----:B------:R-:W2:Y:S01]  /*0840*/  @!P1 LDC R7, c[0x0][0x3ac] ;  /* 0x0000eb00ff079b82 */ /* 0x000ea20000000800 */
[----:B------:R-:W3:Y:S01]  /*0850*/  @!P1 S2R R6, SR_CgaCtaId ;  /* 0x0000000000069919 */ /* 0x000ee20000008800 */
[----:B------:R-:W-:Y:S02]  /*0860*/  FSETP.EQ.OR P3, PT, R24, RZ, !P3 ;  /* 0x000000ff1800720b */ /* 0x000fe40005f62400 */
[----:B------:R-:W-:Y:S01]  /*0870*/  FSETP.NEU.AND P2, PT, R21, RZ, PT ;  /* 0x000000ff1500720b */ /* 0x000fe20003f4d000 */
[----:B0-----:R-:W-:Y:S01]  /*0880*/  @!P0 IMAD R17, R10, R17, R9 ;  /* 0x000000110a118224 */ /* 0x001fe200078e0209 */
[----:B------:R-:W-:-:S03]  /*0890*/  @!P1 MOV R22, 0x400 ;  /* 0x0000040000169802 */ /* 0x000fc60000000f00 */
[----:B-1----:R-:W-:Y:S01]  /*08a0*/  @!P0 IMAD R29, R17, 0x4, R18 ;  /* 0x00000004111d8824 */ /* 0x002fe200078e0212 */
[----:B------:R-:W-:-:S05]  /*08b0*/  FSETP.EQ.OR P2, PT, R26, RZ, !P2 ;  /* 0x000000ff1a00720b */ /* 0x000fca0005742400 */
[----:B------:R-:W0:Y:S01]  /*08c0*/  @!P3 S2R R14, SR_CgaCtaId ;  /* 0x00000000000eb919 */ /* 0x000e220000008800 */
[----:B------:R-:W-:Y:S01]  /*08d0*/  @!P0 IMAD R28, R17, 0x4, R28 ;  /* 0x00000004111c8824 */ /* 0x000fe200078e021c */
[----:B------:R-:W1:Y:S01]  /*08e0*/  @!P3 LDC R18, c[0x0][0x3ac] ;  /* 0x0000eb00ff12bb82 */ /* 0x000e620000000800 */
[----:B------:R-:W-:Y:S04]  /*08f0*/  @!P0 STS [R29], R16 ;  /* 0x000000101d008388 */ /* 0x000fe80000000800 */
[----:B------:R4:W-:Y:S01]  /*0900*/  @!P0 STS [R28], R15 ;  /* 0x0000000f1c008388 */ /* 0x0009e20000000800 */
[----:B------:R-:W5:Y:S01]  /*0910*/  @!P2 S2R R17, SR_CgaCtaId ;  /* 0x000000000011a919 */ /* 0x000f620000008800 */
[----:B------:R-:W-:Y:S01]  /*0920*/  @!P0 IADD3 R9, PT, PT, R9, 0x1, RZ ;  /* 0x0000000109098810 */ /* 0x000fe20007ffe0ff */
[----:B----4-:R-:W-:Y:S01]  /*0930*/  @!P1 VIADD R15, R22, 0x5000 ;  /* 0x00005000160f9836 */ /* 0x010fe20000000000 */
[----:B---3--:R-:W-:-:S04]  /*0940*/  @!P1 LEA R22, R6, R22, 0x18 ;  /* 0x0000001606169211 */ /* 0x008fc800078ec0ff */
[----:B------:R-:W-:Y:S02]  /*0950*/  @!P1 LEA R16, R6, R15, 0x18 ;  /* 0x0000000f06109211 */ /* 0x000fe400078ec0ff */
[----:B------:R-:W3:Y:S01]  /*0960*/  @!P2 LDC R6, c[0x0][0x3ac] ;  /* 0x0000eb00ff06ab82 */ /* 0x000ee20000000800 */
[----:B--2---:R-:W-:-:S04]  /*0970*/  @!P1 IMAD R7, R10, R7, R9 ;  /* 0x000000070a079224 */ /* 0x004fc800078e0209 */
[C---:B------:R-:W-:Y:S02]  /*0980*/  @!P1 IMAD R29, R7.reuse, 0x4, R22 ;  /* 0x00000004071d9824 */ /* 0x040fe400078e0216 */
[----:B------:R-:W-:Y:S01]  /*0990*/  @!P1 IMAD R16, R7, 0x4, R16 ;  /* 0x0000000407109824 */ /* 0x000fe200078e0210 */
[----:B------:R-:W-:Y:S01]  /*09a0*/  @!P3 MOV R7, 0x400 ;  /* 0x000004000007b802 */ /* 0x000fe20000000f00 */
[----:B------:R-:W-:Y:S01]  /*09b0*/  @!P1 VIADD R9, R9, 0x1 ;  /* 0x0000000109099836 */ /* 0x000fe20000000000 */
[----:B------:R-:W-:-:S03]  /*09c0*/  @!P2 MOV R22, 0x400 ;  /* 0x000004000016a802 */ /* 0x000fc60000000f00 */
[----:B------:R-:W-:Y:S01]  /*09d0*/  @!P3 VIADD R15, R7, 0x5000 ;  /* 0x00005000070fb836 */ /* 0x000fe20000000000 */
[----:B0-----:R-:W-:Y:S01]  /*09e0*/  @!P3 LEA R7, R14, R7, 0x18 ;  /* 0x000000070e07b211 */ /* 0x001fe200078ec0ff */
[----:B-1----:R-:W-:Y:S01]  /*09f0*/  @!P3 IMAD R18, R10, R18, R9 ;  /* 0x000000120a12b224 */ /* 0x002fe200078e0209 */
[----:B------:R-:W-:Y:S02]  /*0a00*/  @!P3 IADD3 R9, PT, PT, R9, 0x1, RZ ;  /* 0x000000010909b810 */ /* 0x000fe40007ffe0ff */
[----:B------:R-:W-:Y:S01]  /*0a10*/  @!P3 LEA R15, R14, R15, 0x18 ;  /* 0x0000000f0e0fb211 */ /* 0x000fe200078ec0ff */
[----:B------:R-:W-:Y:S01]  /*0a20*/  @!P2 VIADD R14, R22, 0x5000 ;  /* 0x00005000160ea836 */ /* 0x000fe20000000000 */
[----:B------:R5:W-:Y:S01]  /*0a30*/  @!P1 STS [R29], R20 ;  /* 0x000000141d009388 */ /* 0x000be20000000800 */
[----:B------:R-:W-:Y:S02]  /*0a40*/  @!P3 IMAD R7, R18, 0x4, R7 ;  /* 0x000000041207b824 */ /* 0x000fe400078e0207 */
[----:B---3--:R-:W-:-:S02]  /*0a50*/  @!P2 IMAD R6, R10, R6, R9 ;  /* 0x000000060a06a224 */ /* 0x008fc400078e0209 */
[----:B------:R-:W-:Y:S01]  /*0a60*/  @!P3 IMAD R18, R18, 0x4, R15 ;  /* 0x000000041212b824 */ /* 0x000fe200078e020f */
[C---:B-----5:R-:W-:Y:S02]  /*0a70*/  @!P2 LEA R29, R17.reuse, R22, 0x18 ;  /* 0x00000016111da211 */ /* 0x060fe400078ec0ff */
[----:B------:R-:W-:Y:S01]  /*0a80*/  @!P2 LEA R17, R17, R14, 0x18 ;  /* 0x0000000e1111a211 */ /* 0x000fe200078ec0ff */
[----:B------:R0:W-:Y:S02]  /*0a90*/  @!P1 STS [R16], R19 ;  /* 0x0000001310009388 */ /* 0x0001e40000000800 */
[C---:B------:R-:W-:Y:S01]  /*0aa0*/  @!P2 IMAD R29, R6.reuse, 0x4, R29 ;  /* 0x00000004061da824 */ /* 0x040fe200078e021d */
[----:B------:R-:W-:Y:S01]  /*0ab0*/  @!P2 LEA R14, R6, R17, 0x2 ;  /* 0x00000011060ea211 */ /* 0x000fe200078e10ff */
[----:B------:R0:W-:Y:S01]  /*0ac0*/  @!P3 STS [R7], R24 ;  /* 0x000000180700b388 */ /* 0x0001e20000000800 */
[----:B------:R-:W-:-:S03]  /*0ad0*/  FSETP.NEU.AND P0, PT, R25, RZ, PT ;  /* 0x000000ff1900720b */ /* 0x000fc60003f0d000 */
[----:B------:R0:W-:Y:S04]  /*0ae0*/  @!P3 STS [R18], R23 ;  /* 0x000000171200b388 */ /* 0x0001e80000000800 */
[----:B------:R0:W-:Y:S04]  /*0af0*/  @!P2 STS [R29], R26 ;  /* 0x0000001a1d00a388 */ /* 0x0001e80000000800 */
[----:B------:R0:W-:Y:S01]  /*0b00*/  @!P2 STS [R14], R21 ;  /* 0x000000150e00a388 */ /* 0x0001e20000000800 */
[----:B------:R-:W-:Y:S01]  /*0b10*/  FSETP.EQ.OR P0, PT, R27, RZ, !P0 ;  /* 0x000000ff1b00720b */ /* 0x000fe20004702400 */
[----:B------:R-:W-:Y:S01]  /*0b20*/  @!P2 VIADD R9, R9, 0x1 ;  /* 0x000000010909a836 */ /* 0x000fe20000000000 */
[----:B------:R-:W-:-:S11]  /*0b30*/  IADD3 R6, P1, PT, R4, 0x20, RZ ;  /* 0x0000002004067810 */ /* 0x000fd60007f3e0ff */
[----:B0-----:R-:W-:Y:S05]  /*0b40*/  @P0 BRA `(.L_x_3) ;  /* 0x00000000002c0947 */ /* 0x001fea0003800000 */
[----:B------:R-:W0:Y:S01]  /*0b50*/  S2UR UR9, SR_CgaCtaId ;  /* 0x00000000000979c3 */ /* 0x000e220000008800 */
[----:B------:R-:W-:Y:S01]  /*0b60*/  UMOV UR7, 0x400 ;  /* 0x0000040000077882 */ /* 0x000fe20000000000 */
[----:B------:R-:W-:Y:S01]  /*0b70*/  IMAD R7, R10, UR16, R9 ;  /* 0x000000100a077c24 */ /* 0x000fe2000f8e0209 */
[----:B------:R-:W-:Y:S01]  /*0b80*/  UIADD3 UR11, UPT, UPT, UR7, 0x5000, URZ ;  /* 0x00005000070b7890 */ /* 0x000fe2000fffe0ff */
[----:B------:R-:W-:Y:S01]  /*0b90*/  VIADD R9, R9, 0x1 ;  /* 0x0000000109097836 */ /* 0x000fe20000000000 */
[----:B0-----:R-:W-:Y:S02]  /*0ba0*/  ULEA UR7, UR9, UR7, 0x18 ;  /* 0x0000000709077291 */ /* 0x001fe4000f8ec0ff */
[----:B------:R-:W-:-:S04]  /*0bb0*/  ULEA UR11, UR9, UR11, 0x18 ;  /* 0x0000000b090b7291 */ /* 0x000fc8000f8ec0ff */
[C---:B------:R-:W-:Y:S02]  /*0bc0*/  LEA R14, R7.reuse, UR7, 0x2 ;  /* 0x00000007070e7c11 */ /* 0x040fe4000f8e10ff */
[----:B------:R-:W-:-:S03]  /*0bd0*/  LEA R16, R7, UR11, 0x2 ;  /* 0x0000000b07107c11 */ /* 0x000fc6000f8e10ff */
[----:B------:R0:W-:Y:S04]  /*0be0*/  STS [R14], R27 ;  /* 0x0000001b0e007388 */ /* 0x0001e80000000800 */
[----:B------:R0:W-:Y:S02]  /*0bf0*/  STS [R16], R25 ;  /* 0x0000001910007388 */ /* 0x0001e40000000800 */
.L_x_3:
[----:B------:R-:W-:Y:S05]  /*0c00*/  BSYNC.RECONVERGENT B0 ;  /* 0x0000000000007941 */ /* 0x000fea0003800200 */
.L_x_2:
[----:B------:R-:W-:Y:S02]  /*0c10*/  VIADD R13, R13, 0x8 ;  /* 0x000000080d0d7836 */ /* 0x000fe40000000000 */
[----:B------:R-:W-:Y:S01]  /*0c20*/  IMAD.X R5, RZ, RZ, R5, P1 ;  /* 0x000000ffff057224 */ /* 0x000fe200008e0605 */
[----:B------:R-:W-:Y:S06]  /*0c30*/  BRA.U UP1, `(.L_x_4) ;  /* 0xfffffff501d87547 */ /* 0x000fec000b83ffff */
[----:B------:R-:W-:-:S07]  /*0c40*/  MOV R7, UR15 ;  /* 0x0000000f00077c02 */ /* 0x000fce0008000f00 */
.L_x_1:
[----:B------:R-:W-:-:S09]  /*0c50*/  UISETP.NE.AND UP1, UPT, UR14, URZ, UPT ;  /* 0x000000ff0e00728c */ /* 0x000fd2000bf25270 */
[----:B------:R-:W-:Y:S05]  /*0c60*/  BRA.U !UP1, `(.L_x_5) ;  /* 0x0000000909847547 */ /* 0x000fea000b800000 */
[----:B------:R-:W-:-:S04]  /*0c70*/  UIADD3 UR6, UPT, UPT, UR14, -0x1, URZ ;  /* 0xffffffff0e067890 */ /* 0x000fc8000fffe0ff */
[----:B------:R-:W-:-:S09]  /*0c80*/  UISETP.GE.U32.AND UP1, UPT, UR6, 0x3, UPT ;  /* 0x000000030600788c */ /* 0x000fd2000bf26070 */
[----:B------:R-:W-:Y:S05]  /*0c90*/  BRA.U !UP1, `(.L_x_6) ;  /* 0x00000005093c7547 */ /* 0x000fea000b800000 */
[----:B------:R-:W1:Y:S01]  /*0ca0*/  LDC.64 R20, c[0x0][0x390] ;  /* 0x0000e400ff147b82 */ /* 0x000e620000000a00 */
[C---:B------:R-:W-:Y:S01]  /*0cb0*/  VIADD R15, R7.reuse, UR10 ;  /* 0x0000000a070f7c36 */ /* 0x040fe20008000000 */
[----:B0-----:R-:W-:Y:S01]  /*0cc0*/  IADD3 R14, P0, PT, R7, UR10, RZ ;  /* 0x0000000a070e7c10 */ /* 0x001fe2000ff1e0ff */
[----:B------:R-:W-:-:S05]  /*0cd0*/  IMAD.IADD R13, R12, 0x1, R7 ;  /* 0x000000010c0d7824 */ /* 0x000fca00078e0207 */
[----:B------:R-:W0:Y:S08]  /*0ce0*/  LDC.64 R2, c[0x0][0x388] ;  /* 0x0000e200ff027b82 */ /* 0x000e300000000a00 */
[----:B------:R-:W2:Y:S01]  /*0cf0*/  LDC.64 R4, c[0x0][0x390] ;  /* 0x0000e400ff047b82 */ /* 0x000ea20000000a00 */
[----:B-1----:R-:W-:-:S05]  /*0d00*/  IMAD.WIDE.U32 R20, R15, 0x4, R20 ;  /* 0x000000040f147825 */ /* 0x002fca00078e0014 */
[----:B------:R-:W3:Y:S01]  /*0d10*/  LDG.E R6, desc[UR12][R20.64] ;  /* 0x0000000c14067981 */ /* 0x000ee2000c1e1900 */
[----:B0-----:R-:W-:-:S04]  /*0d20*/  IMAD.WIDE R2, R13, 0x4, R2 ;  /* 0x000000040d027825 */ /* 0x001fc800078e0202 */
[----:B------:R-:W-:Y:S01]  /*0d30*/  IMAD.X R15, RZ, RZ, RZ, P0 ;  /* 0x000000ffff0f7224 */ /* 0x000fe200000e06ff */
[----:B------:R-:W4:Y:S01]  /*0d40*/  LDG.E R13, desc[UR12][R2.64] ;  /* 0x0000000c020d7981 */ /* 0x000f22000c1e1900 */
[----:B--2---:R-:W-:-:S03]  /*0d50*/  LEA R4, P0, R14, R4, 0x2 ;  /* 0x000000040e047211 */ /* 0x004fc600078010ff */
[----:B------:R-:W2:Y:S01]  /*0d60*/  LDG.E R17, desc[UR12][R2.64+0x4] ;  /* 0x0000040c02117981 */ /* 0x000ea2000c1e1900 */
[----:B------:R-:W-:-:S03]  /*0d70*/  LEA.HI.X R5, R14, R5, R15, 0x2, P0 ;  /* 0x000000050e057211 */ /* 0x000fc600000f140f */
[----:B------:R0:W5:Y:S04]  /*0d80*/  LDG.E R19, desc[UR12][R2.64+0xc] ;  /* 0x00000c0c02137981 */ /* 0x000168000c1e1900 */
[----:B------:R-:W2:Y:S04]  /*0d90*/  LDG.E R16, desc[UR12][R4.64+0x4] ;  /* 0x0000040c04107981 */ /* 0x000ea8000c1e1900 */
[----:B------:R-:W5:Y:S04]  /*0da0*/  LDG.E R14, desc[UR12][R4.64+0x8] ;  /* 0x0000080c040e7981 */ /* 0x000f68000c1e1900 */
[----:B------:R-:W5:Y:S04]  /*0db0*/  LDG.E R15, desc[UR12][R2.64+0x8] ;  /* 0x0000080c020f7981 */ /* 0x000f68000c1e1900 */
[----:B------:R1:W5:Y:S01]  /*0dc0*/  LDG.E R18, desc[UR12][R4.64+0xc] ;  /* 0x00000c0c04127981 */ /* 0x000362000c1e1900 */
[----:B------:R-:W-:Y:S01]  /*0dd0*/  BSSY.RECONVERGENT B0, `(.L_x_7) ;  /* 0x000003a000007945 */ /* 0x000fe20003800200 */
[----:B---3--:R-:W-:-:S04]  /*0de0*/  FSETP.NEU.AND P0, PT, R6, RZ, PT ;  /* 0x000000ff0600720b */ /* 0x008fc80003f0d000 */
[----:B----4-:R-:W-:Y:S02]  /*0df0*/  FSETP.EQ.OR P0, PT, R13, RZ, !P0 ;  /* 0x000000ff0d00720b */ /* 0x010fe40004702400 */
[----:B--2---:R-:W-:-:S11]  /*0e00*/  FSETP.NEU.AND P2, PT, R16, RZ, PT ;  /* 0x000000ff1000720b */ /* 0x004fd60003f4d000 */
[----:B------:R-:W2:Y:S01]  /*0e10*/  @!P0 S2R R22, SR_CgaCtaId ;  /* 0x0000000000168919 */ /* 0x000ea20000008800 */
[----:B------:R-:W3:Y:S01]  /*0e20*/  @!P0 LDC R21, c[0x0][0x3ac] ;  /* 0x0000eb00ff158b82 */ /* 0x000ee20000000800 */
[----:B-----5:R-:W-:Y:S02]  /*0e30*/  FSETP.NEU.AND P1, PT, R14, RZ, PT ;  /* 0x000000ff0e00720b */ /* 0x020fe40003f2d000 */
[----:B------:R-:W-:Y:S02]  /*0e40*/  FSETP.EQ.OR P2, PT, R17, RZ, !P2 ;  /* 0x000000ff1100720b */ /* 0x000fe40005742400 */
[----:B------:R-:W-:-:S11]  /*0e50*/  FSETP.EQ.OR P1, PT, R15, RZ, !P1 ;  /* 0x000000ff0f00720b */ /* 0x000fd60004f22400 */
[----:B------:R-:W4:Y:S01]  /*0e60*/  @!P2 S2R R20, SR_CgaCtaId ;  /* 0x000000000014a919 */ /* 0x000f220000008800 */
[----:B0-----:R-:W0:Y:S01]  /*0e70*/  @!P2 LDC R3, c[0x0][0x3ac] ;  /* 0x0000eb00ff03ab82 */ /* 0x001e220000000800 */
[----:B-1----:R-:W1:Y:S01]  /*0e80*/  @!P1 S2R R4, SR_CgaCtaId ;  /* 0x0000000000049919 */ /* 0x002e620000008800 */
[----:B------:R-:W-:-:S06]  /*0e90*/  @!P0 MOV R5, 0x400 ;  /* 0x0000040000058802 */ /* 0x000fcc0000000f00 */
[----:B------:R-:W5:Y:S01]  /*0ea0*/  @!P1 LDC R2, c[0x0][0x3ac] ;  /* 0x0000eb00ff029b82 */ /* 0x000f620000000800 */
[----:B--2---:R-:W-:Y:S01]  /*0eb0*/  @!P0 LEA R24, R22, R5, 0x18 ;  /* 0x0000000516188211 */ /* 0x004fe200078ec0ff */
[----:B------:R-:W-:Y:S01]  /*0ec0*/  @!P0 VIADD R5, R5, 0x5000 ;  /* 0x0000500005058836 */ /* 0x000fe20000000000 */
[----:B------:R-:W-:Y:S01]  /*0ed0*/  @!P2 MOV R23, 0x400 ;  /* 0x000004000017a802 */ /* 0x000fe20000000f00 */
[----:B---3--:R-:W-:-:S03]  /*0ee0*/  @!P0 IMAD R21, R10, R21, R9 ;  /* 0x000000150a158224 */ /* 0x008fc600078e0209 */
[----:B------:R-:W-:Y:S01]  /*0ef0*/  @!P0 LEA R22, R22, R5, 0x18 ;  /* 0x0000000516168211 */ /* 0x000fe200078ec0ff */
[----:B------:R-:W-:Y:S01]  /*0f00*/  @!P0 VIADD R9, R9, 0x1 ;  /* 0x0000000109098836 */ /* 0x000fe20000000000 */
[C---:B------:R-:W-:Y:S02]  /*0f10*/  @!P0 LEA R24, R21.reuse, R24, 0x2 ;  /* 0x0000001815188211 */ /* 0x040fe400078e10ff */
[----:B------:R-:W-:Y:S01]  /*0f20*/  @!P1 MOV R25, 0x400 ;  /* 0x0000040000199802 */ /* 0x000fe20000000f00 */
[----:B------:R-:W-:Y:S02]  /*0f30*/  @!P0 IMAD R5, R21, 0x4, R22 ;  /* 0x0000000415058824 */ /* 0x000fe400078e0216 */
[----:B------:R-:W-:Y:S02]  /*0f40*/  @!P2 VIADD R21, R23, 0x5000 ;  /* 0x000050001715a836 */ /* 0x000fe40000000000 */
[----:B0-----:R-:W-:Y:S02]  /*0f50*/  @!P2 IMAD R3, R10, R3, R9 ;  /* 0x000000030a03a224 */ /* 0x001fe400078e0209 */
[----:B------:R-:W-:Y:S01]  /*0f60*/  @!P2 VIADD R9, R9, 0x1 ;  /* 0x000000010909a836 */ /* 0x000fe20000000000 */
[----:B----4-:R-:W-:-:S02]  /*0f70*/  @!P2 LEA R22, R20, R23, 0x18 ;  /* 0x000000171416a211 */ /* 0x010fc400078ec0ff */
[----:B------:R-:W-:Y:S02]  /*0f80*/  @!P1 IADD3 R23, PT, PT, R25, 0x5000, RZ ;  /* 0x0000500019179810 */ /* 0x000fe40007ffe0ff */
[----:B------:R-:W-:Y:S01]  /*0f90*/  @!P2 LEA R20, R20, R21, 0x18 ;  /* 0x000000151414a211 */ /* 0x000fe200078ec0ff */
[----:B-----5:R-:W-:Y:S01]  /*0fa0*/  @!P1 IMAD R2, R10, R2, R9 ;  /* 0x000000020a029224 */ /* 0x020fe200078e0209 */
[C---:B-1----:R-:W-:Y:S02]  /*0fb0*/  @!P1 LEA R25, R4.reuse, R25, 0x18 ;  /* 0x0000001904199211 */ /* 0x042fe400078ec0ff */
[----:B------:R-:W-:Y:S01]  /*0fc0*/  @!P1 LEA R23, R4, R23, 0x18 ;  /* 0x0000001704179211 */ /* 0x000fe200078ec0ff */
[C---:B------:R-:W-:Y:S02]  /*0fd0*/  @!P2 IMAD R22, R3.reuse, 0x4, R22 ;  /* 0x000000040316a824 */ /* 0x040fe400078e0216 */
[----:B------:R-:W-:Y:S01]  /*0fe0*/  @!P2 IMAD R3, R3, 0x4, R20 ;  /* 0x000000040303a824 */ /* 0x000fe200078e0214 */
[----:B------:R0:W-:Y:S01]  /*0ff0*/  @!P0 STS [R24], R13 ;  /* 0x0000000d18008388 */ /* 0x0001e20000000800 */
[----:B------:R-:W-:-:S02]  /*1000*/  @!P1 IMAD R4, R2, 0x4, R25 ;  /* 0x0000000402049824 */ /* 0x000fc400078e0219 */
[----:B------:R-:W-:Y:S01]  /*1010*/  @!P1 IMAD R23, R2, 0x4, R23 ;  /* 0x0000000402179824 */ /* 0x000fe200078e0217 */
[----:B------:R0:W-:Y:S04]  /*1020*/  @!P0 STS [R5], R6 ;  /* 0x0000000605008388 */ /* 0x0001e80000000800 */
[----:B------:R0:W-:Y:S01]  /*1030*/  @!P2 STS [R22], R17 ;  /* 0x000000111600a388 */ /* 0x0001e20000000800 */
[----:B------:R-:W-:-:S03]  /*1040*/  FSETP.NEU.AND P0, PT, R18, RZ, PT ;  /* 0x000000ff1200720b */ /* 0x000fc60003f0d000 */
[----:B------:R0:W-:Y:S04]  /*1050*/  @!P2 STS [R3], R16 ;  /* 0x000000100300a388 */ /* 0x0001e80000000800 */
[----:B------:R0:W-:Y:S04]  /*1060*/  @!P1 STS [R4], R15 ;  /* 0x0000000f04009388 */ /* 0x0001e80000000800 */
[----:B------:R0:W-:Y:S01]  /*1070*/  @!P1 STS [R23], R14 ;  /* 0x0000000e17009388 */ /* 0x0001e20000000800 */
[----:B------:R-:W-:Y:S02]  /*1080*/  FSETP.EQ.OR P0, PT, R19, RZ, !P0 ;  /* 0x000000ff1300720b */ /* 0x000fe40004702400 */
[----:B------:R-:W-:-:S11]  /*1090*/  @!P1 IADD3 R9, PT, PT, R9, 0x1, RZ ;  /* 0x0000000109099810 */ /* 0x000fd60007ffe0ff */
[----:B0-----:R-:W-:Y:S05]  /*10a0*/  @P0 BRA `(.L_x_8) ;  /* 0x0000000000300947 */ /* 0x001fea0003800000 */
[----:B------:R-:W0:Y:S01]  /*10b0*/  S2UR UR7, SR_CgaCtaId ;  /* 0x00000000000779c3 */ /* 0x000e220000008800 */
[----:B------:R-:W1:Y:S01]  /*10c0*/  LDCU UR11, c[0x0][0x3ac] ;  /* 0x00007580ff0b77ac */ /* 0x000e620008000800 */
[----:B------:R-:W-:Y:S02]  /*10d0*/  UMOV UR6, 0x400 ;  /* 0x0000040000067882 */ /* 0x000fe40000000000 */
[----:B------:R-:W-:Y:S01]  /*10e0*/  UIADD3 UR9, UPT, UPT, UR6, 0x5000, URZ ;  /* 0x0000500006097890 */ /* 0x000fe2000fffe0ff */
[----:B-1----:R-:W-:Y:S02]  /*10f0*/  IMAD R2, R10, UR11, R9 ;  /* 0x0000000b0a027c24 */ /* 0x002fe4000f8e0209 */
[----:B------:R-:W-:Y:S01]  /*1100*/  VIADD R9, R9, 0x1 ;  /* 0x0000000109097836 */ /* 0x000fe20000000000 */
[----:B0-----:R-:W-:Y:S02]  /*1110*/  ULEA UR6, UR7, UR6, 0x18 ;  /* 0x0000000607067291 */ /* 0x001fe4000f8ec0ff */
[----:B------:R-:W-:-:S04]  /*1120*/  ULEA UR9, UR7, UR9, 0x18 ;  /* 0x0000000907097291 */ /* 0x000fc8000f8ec0ff */
[C---:B------:R-:W-:Y:S02]  /*1130*/  LEA R4, R2.reuse, UR6, 0x2 ;  /* 0x0000000602047c11 */ /* 0x040fe4000f8e10ff */
[----:B------:R-:W-:-:S03]  /*1140*/  LEA R3, R2, UR9, 0x2 ;  /* 0x0000000902037c11 */ /* 0x000fc6000f8e10ff */
[----:B------:R0:W-:Y:S04]  /*1150*/  STS [R4], R19 ;  /* 0x0000001304007388 */ /* 0x0001e80000000800 */
[----:B------:R0:W-:Y:S02]  /*1160*/  STS [R3], R18 ;  /* 0x0000001203007388 */ /* 0x0001e40000000800 */
.L_x_8:
[----:B------:R-:W-:Y:S05]  /*1170*/  BSYNC.RECONVERGENT B0 ;  /* 0x0000000000007941 */ /* 0x000fea0003800200 */
.L_x_7:
[----:B------:R-:W-:-:S07]  /*1180*/  VIADD R7, R7, 0x4 ;  /* 0x0000000407077836 */ /* 0x000fce0000000000 */
.L_x_6:
[----:B------:R-:W1:Y:S02]  /*1190*/  LDCU UR11, c[0x0][0x3a8] ;  /* 0x00007500ff0b77ac */ /* 0x000e640008000800 */
[----:B-1----:R-:W-:-:S09]  /*11a0*/  ULOP3.LUT UP1, UR6, UR11, 0x3, URZ, 0xc0, !UPT ;  /* 0x000000030b067892 */ /* 0x002fd2000f82c0ff */
[----:B------:R-:W-:Y:S05]  /*11b0*/  BRA.U !UP1, `(.L_x_5) ;  /* 0x0000000509307547 */ /* 0x000fea000b800000 */
[----:B------:R-:W-:-:S09]  /*11c0*/  UISETP.NE.AND UP1, UPT, UR6, 0x1, UPT ;  /* 0x000000010600788c */ /* 0x000fd2000bf25270 */
[----:B------:R-:W-:Y:S05]  /*11d0*/  BRA.U !UP1, `(.L_x_9) ;  /* 0x0000000109bc7547 */ /* 0x000fea000b800000 */
[----:B0-----:R-:W0:Y:S01]  /*11e0*/  LDC.64 R4, c[0x0][0x390] ;  /* 0x0000e400ff047b82 */ /* 0x001e220000000a00 */
[----:B------:R-:W-:Y:S02]  /*11f0*/  VIADD R15, R7, UR10 ;  /* 0x0000000a070f7c36 */ /* 0x000fe40008000000 */
[----:B------:R-:W-:-:S05]  /*1200*/  IMAD.IADD R13, R12, 0x1, R7 ;  /* 0x000000010c0d7824 */ /* 0x000fca00078e0207 */
[----:B------:R-:W1:Y:S01]  /*1210*/  LDC.64 R2, c[0x0][0x388] ;  /* 0x0000e200ff027b82 */ /* 0x000e620000000a00 */
[----:B0-----:R-:W-:-:S07]  /*1220*/  IMAD.WIDE.U32 R4, R15, 0x4, R4 ;  /* 0x000000040f047825 */ /* 0x001fce00078e0004 */
[----:B------:R-:W0:Y:S01]  /*1230*/  LDC.64 R14, c[0x0][0x390] ;  /* 0x0000e400ff0e7b82 */ /* 0x000e220000000a00 */
[----:B------:R-:W2:Y:S01]  /*1240*/  LDG.E R4, desc[UR12][R4.64] ;  /* 0x0000000c04047981 */ /* 0x000ea2000c1e1900 */
[----:B-1----:R-:W-:-:S05]  /*1250*/  IMAD.WIDE R2, R13, 0x4, R2 ;  /* 0x000000040d027825 */ /* 0x002fca00078e0202 */
[----:B------:R-:W3:Y:S01]  /*1260*/  LDG.E R6, desc[UR12][R2.64] ;  /* 0x0000000c02067981 */ /* 0x000ee2000c1e1900 */
[----:B------:R-:W-:-:S04]  /*1270*/  IADD3 R13, P0, PT, R7, UR10, RZ ;  /* 0x0000000a070d7c10 */ /* 0x000fc8000ff1e0ff */
[----:B------:R-:W-:Y:S02]  /*1280*/  IADD3.X R16, PT, PT, RZ, RZ, RZ, P0, !PT ;  /* 0x000000ffff107210 */ /* 0x000fe400007fe4ff */
[----:B0-----:R-:W-:-:S04]  /*1290*/  LEA R14, P0, R13, R14, 0x2 ;  /* 0x0000000e0d0e7211 */ /* 0x001fc800078010ff */
[----:B------:R-:W-:Y:S02]  /*12a0*/  LEA.HI.X R15, R13, R15, R16, 0x2, P0 ;  /* 0x0000000f0d0f7211 */ /* 0x000fe400000f1410 */
[----:B------:R-:W4:Y:S04]  /*12b0*/  LDG.E R13, desc[UR12][R2.64+0x4] ;  /* 0x0000040c020d7981 */ /* 0x000f28000c1e1900 */
[----:B------:R-:W5:Y:S01]  /*12c0*/  LDG.E R14, desc[UR12][R14.64+0x4] ;  /* 0x0000040c0e0e7981 */ /* 0x000f62000c1e1900 */
[----:B------:R-:W-:Y:S01]  /*12d0*/  BSSY.RECONVERGENT B0, `(.L_x_10) ;  /* 0x000001e000007945 */ /* 0x000fe20003800200 */
[----:B--2---:R-:W-:-:S04]  /*12e0*/  FSETP.NEU.AND P0, PT, R4, RZ, PT ;  /* 0x000000ff0400720b */ /* 0x004fc80003f0d000 */
[----:B---3--:R-:W-:-:S13]  /*12f0*/  FSETP.EQ.OR P0, PT, R6, RZ, !P0 ;  /* 0x000000ff0600720b */ /* 0x008fda0004702400 */
[----:B------:R-:W0:Y:S01]  /*1300*/  @!P0 S2R R17, SR_CgaCtaId ;  /* 0x0000000000118919 */ /* 0x000e220000008800 */
[----:B------:R-:W1:Y:S01]  /*1310*/  @!P0 LDC R5, c[0x0][0x3ac] ;  /* 0x0000eb00ff058b82 */ /* 0x000e620000000800 */
[----:B------:R-:W-:-:S05]  /*1320*/  @!P0 MOV R16, 0x400 ;  /* 0x0000040000108802 */ /* 0x000fca0000000f00 */
[----:B------:R-:W-:Y:S01]  /*1330*/  @!P0 VIADD R18, R16, 0x5000 ;  /* 0x0000500010128836 */ /* 0x000fe20000000000 */
[----:B-----5:R-:W-:Y:S01]  /*1340*/  FSETP.NEU.AND P1, PT, R14, RZ, PT ;  /* 0x000000ff0e00720b */ /* 0x020fe20003f2d000 */
[----:B-1----:R-:W-:Y:S01]  /*1350*/  @!P0 IMAD R5, R10, R5, R9 ;  /* 0x000000050a058224 */ /* 0x002fe200078e0209 */
[C---:B0-----:R-:W-:Y:S02]  /*1360*/  @!P0 LEA R16, R17.reuse, R16, 0x18 ;  /* 0x0000001011108211 */ /* 0x041fe400078ec0ff */
[----:B------:R-:W-:-:S03]  /*1370*/  @!P0 LEA R18, R17, R18, 0x18 ;  /* 0x0000001211128211 */ /* 0x000fc600078ec0ff */
[C---:B------:R-:W-:Y:S02]  /*1380*/  @!P0 IMAD R15, R5.reuse, 0x4, R16 ;  /* 0x00000004050f8824 */ /* 0x040fe400078e0210 */
[----:B------:R-:W-:-:S03]  /*1390*/  @!P0 IMAD R5, R5, 0x4, R18 ;  /* 0x0000000405058824 */ /* 0x000fc600078e0212 */
[----:B------:R0:W-:Y:S04]  /*13a0*/  @!P0 STS [R15], R6 ;  /* 0x000000060f008388 */ /* 0x0001e80000000800 */
[----:B------:R0:W-:Y:S01]  /*13b0*/  @!P0 STS [R5], R4 ;  /* 0x0000000405008388 */ /* 0x0001e20000000800 */
[----:B----4-:R-:W-:Y:S01]  /*13c0*/  FSETP.EQ.OR P1, PT, R13, RZ, !P1 ;  /* 0x000000ff0d00720b */ /* 0x010fe20004f22400 */
[----:B------:R-:W-:-:S12]  /*13d0*/  @!P0 VIADD R9, R9, 0x1 ;  /* 0x0000000109098836 */ /* 0x000fd80000000000 */
[----:B0-----:R-:W-:Y:S05]  /*13e0*/  @P1 BRA `(.L_x_11) ;  /* 0x0000000000301947 */ /* 0x001fea0003800000 */
[----:B------:R-:W0:Y:S01]  /*13f0*/  S2UR UR7, SR_CgaCtaId ;  /* 0x00000000000779c3 */ /* 0x000e220000008800 */
[----:B------:R-:W1:Y:S01]  /*1400*/  LDCU UR16, c[0x0][0x3ac] ;  /* 0x00007580ff1077ac */ /* 0x000e620008000800 */
[----:B------:R-:W-:Y:S02]  /*1410*/  UMOV UR6, 0x400 ;  /* 0x0000040000067882 */ /* 0x000fe40000000000 */
[----:B------:R-:W-:Y:S01]  /*1420*/  UIADD3 UR9, UPT, UPT, UR6, 0x5000, URZ ;  /* 0x0000500006097890 */ /* 0x000fe2000fffe0ff */
[----:B-1----:R-:W-:Y:S01]  /*1430*/  IMAD R2, R10, UR16, R9 ;  /* 0x000000100a027c24 */ /* 0x002fe2000f8e0209 */
[----:B------:R-:W-:Y:S01]  /*1440*/  IADD3 R9, PT, PT, R9, 0x1, RZ ;  /* 0x0000000109097810 */ /* 0x000fe20007ffe0ff */
[----:B0-----:R-:W-:Y:S02]  /*1450*/  ULEA UR6, UR7, UR6, 0x18 ;  /* 0x0000000607067291 */ /* 0x001fe4000f8ec0ff */
[----:B------:R-:W-:-:S04]  /*1460*/  ULEA UR9, UR7, UR9, 0x18 ;  /* 0x0000000907097291 */ /* 0x000fc8000f8ec0ff */
[C---:B------:R-:W-:Y:S02]  /*1470*/  LEA R4, R2.reuse, UR6, 0x2 ;  /* 0x0000000602047c11 */ /* 0x040fe4000f8e10ff */
[----:B------:R-:W-:-:S03]  /*1480*/  LEA R3, R2, UR9, 0x2 ;  /* 0x0000000902037c11 */ /* 0x000fc6000f8e10ff */
[----:B------:R0:W-:Y:S04]  /*1490*/  STS [R4], R13 ;  /* 0x0000000d04007388 */ /* 0x0001e80000000800 */
[----:B------:R0:W-:Y:S02]  /*14a0*/  STS [R3], R14 ;  /* 0x0000000e03007388 */ /* 0x0001e40000000800 */
.L_x_11:
[----:B------:R-:W-:Y:S05]  /*14b0*/  BSYNC.RECONVERGENT B0 ;  /* 0x0000000000007941 */ /* 0x000fea0003800200 */
.L_x_10:
[----:B------:R-:W-:-:S07]  /*14c0*/  VIADD R7, R7, 0x2 ;  /* 0x0000000207077836 */ /* 0x000fce0000000000 */
.L_x_9:
[----:B------:R-:W-:-:S09]  /*14d0*/  ULOP3.LUT UP1, URZ, UR11, 0x1, URZ, 0xc0, !UPT ;  /* 0x000000010bff7892 */ /* 0x000fd2000f82c0ff */
[----:B------:R-:W-:Y:S05]  /*14e0*/  BRA.U !UP1, `(.L_x_5) ;  /* 0x0000000109647547 */ /* 0x000fea000b800000 */
[----:B0-----:R-:W0:Y:S01]  /*14f0*/  LDC.64 R4, c[0x0][0x390] ;  /* 0x0000e400ff047b82 */ /* 0x001e220000000a00 */
[----:B------:R-:W-:Y:S02]  /*1500*/  VIADD R13, R7, UR10 ;  /* 0x0000000a070d7c36 */ /* 0x000fe40008000000 */
[----:B------:R-:W-:-:S05]  /*1510*/  IMAD.IADD R7, R12, 0x1, R7 ;  /* 0x000000010c077824 */ /* 0x000fca00078e0207 */
[----:B------:R-:W1:Y:S01]  /*1520*/  LDC.64 R2, c[0x0][0x388] ;  /* 0x0000e200ff027b82 */ /* 0x000e620000000a00 */
[----:B0-----:R-:W-:-:S06]  /*1530*/  IMAD.WIDE.U32 R4, R13, 0x4, R4 ;  /* 0x000000040d047825 */ /* 0x001fcc00078e0004 */
[----:B------:R-:W2:Y:S01]  /*1540*/  LDG.E R4, desc[UR12][R4.64] ;  /* 0x0000000c04047981 */ /* 0x000ea2000c1e1900 */
[----:B-1----:R-:W-:-:S06]  /*1550*/  IMAD.WIDE R2, R7, 0x4, R2 ;  /* 0x0000000407027825 */ /* 0x002fcc00078e0202 */
[----:B------:R-:W3:Y:S01]  /*1560*/  LDG.E R2, desc[UR12][R2.64] ;  /* 0x0000000c02027981 */ /* 0x000ee2000c1e1900 */
[----:B------:R-:W-:Y:S01]  /*1570*/  BSSY.RECONVERGENT B0, `(.L_x_5) ;  /* 0x0000010000007945 */ /* 0x000fe20003800200 */
[----:B--2---:R-:W-:-:S04]  /*1580*/  FSETP.NEU.AND P0, PT, R4, RZ, PT ;  /* 0x000000ff0400720b */ /* 0x004fc80003f0d000 */
[----:B---3--:R-:W-:-:S13]  /*1590*/  FSETP.EQ.OR P0, PT, R2, RZ, !P0 ;  /* 0x000000ff0200720b */ /* 0x008fda0004702400 */
[----:B------:R-:W-:Y:S05]  /*15a0*/  @P0 BRA `(.L_x_12) ;  /* 0x0000000000300947 */ /* 0x000fea0003800000 */
        /* <DEDUP_REMOVED lines=12> */
.L_x_12:
[----:B------:R-:W-:Y:S05]  /*1670*/  BSYNC.RECONVERGENT B0 ;  /* 0x0000000000007941 */ /* 0x000fea0003800200 */
.L_x_5:
[----:B------:R-:W-:Y:S05]  /*1680*/  BRA.U UP0, `(.L_x_13) ;  /* 0xffffffe900ec7547 */ /* 0x000fea000b83ffff */
.L_x_0:
[----:B------:R-:W1:Y:S01]  /*1690*/  S2UR UR6, SR_CgaCtaId ;  /* 0x00000000000679c3 */ /* 0x000e620000008800 */
[----:B------:R-:W-:Y:S01]  /*16a0*/  UMOV UR5, 0x400 ;  /* 0x0000040000057882 */ /* 0x000fe20000000000 */
[----:B------:R-:W-:Y:S01]  /*16b0*/  ISETP.NE.AND P0, PT, R9, RZ, PT ;  /* 0x000000ff0900720c */ /* 0x000fe20003f05270 */
[----:B------:R-:W-:-:S03]  /*16c0*/  UIADD3 UR4, UPT, UPT, UR5, 0xa000, URZ ;  /* 0x0000a00005047890 */ /* 0x000fc6000fffe0ff */
[----:B------:R-:W-:Y:S01]  /*16d0*/  SEL R9, R9, 0xffffffff, P0 ;  /* 0xffffffff09097807 */ /* 0x000fe20000000000 */
[----:B-1----:R-:W-:-:S06]  /*16e0*/  ULEA UR4, UR6, UR4, 0x18 ;  /* 0x0000000406047291 */ /* 0x002fcc000f8ec0ff */
[----:B0-----:R-:W-:-:S05]  /*16f0*/  LEA R4, R0, UR4, 0x2 ;  /* 0x0000000400047c11 */ /* 0x001fca000f8e10ff */
[----:B------:R-:W-:Y:S01]  /*1700*/  STS [R4], R9 ;  /* 0x0000000904007388 */ /* 0x000fe20000000800 */
[----:B------:R-:W-:Y:S06]  /*1710*/  BAR.SYNC.DEFER_BLOCKING 0x0 ;  /* 0x0000000000007b1d */ /* 0x000fec0000010000 */
[----:B------:R-:W0:Y:S02]  /*1720*/  LDS R2, [R4] ;  /* 0x0000000004027984 */ /* 0x000e240000000800 */
[----:B0-----:R-:W-:-:S13]  /*1730*/  ISETP.NE.AND P0, PT, R2, -0x1, PT ;  /* 0xffffffff0200780c */ /* 0x001fda0003f05270 */
[----:B------:R-:W-:Y:S05]  /*1740*/  @!P0 BRA `(.L_x_14) ;  /* 0x0000000400d48947 */ /* 0x000fea0003800000 */
[----:B------:R-:W-:-:S13]  /*1750*/  ISETP.GE.AND P0, PT, R2, 0x1, PT ;  /* 0x000000010200780c */ /* 0x000fda0003f06270 */
[----:B------:R-:W-:Y:S05]  /*1760*/  @!P0 EXIT ;  /* 0x000000000000894d */ /* 0x000fea0003800000 */
[----:B------:R-:W0:Y:S02]  /*1770*/  LDC.64 R4, c[0x0][0x398] ;  /* 0x0000e600ff047b82 */ /* 0x000e240000000a00 */
[----:B0-----:R-:W-:-:S06]  /*1780*/  IMAD.WIDE R8, R8, 0x4, R4 ;  /* 0x0000000408087825 */ /* 0x001fcc00078e0204 */
[----:B------:R-:W0:Y:S01]  /*1790*/  LDC R5, c[0x0][0x3a8] ;  /* 0x0000ea00ff057b82 */ /* 0x000e220000000800 */
[----:B------:R1:W5:Y:S01]  /*17a0*/  LDG.E R19, desc[UR12][R8.64] ;  /* 0x0000000c08137981 */ /* 0x000362000c1e1900 */
[C---:B------:R-:W-:Y:S01]  /*17b0*/  ISETP.GE.U32.AND P0, PT, R2.reuse, 0x8, PT ;  /* 0x000000080200780c */ /* 0x040fe20003f06070 */
[----:B------:R-:W-:Y:S01]  /*17c0*/  BSSY.RECONVERGENT B0, `(.L_x_15) ;  /* 0x000002d000007945 */ /* 0x000fe20003800200 */
[----:B------:R-:W-:Y:S01]  /*17d0*/  LOP3.LUT R3, R2, 0x7, RZ, 0xc0, !PT ;  /* 0x0000000702037812 */ /* 0x000fe200078ec0ff */
[----:B------:R-:W-:-:S03]  /*17e0*/  HFMA2 R4, -RZ, RZ, 0, 0 ;  /* 0x00000000ff047431 */ /* 0x000fc600000001ff */
[----:B------:R-:W-:-:S07]  /*17f0*/  ISETP.NE.AND P1, PT, R3, RZ, PT ;  /* 0x000000ff0300720c */ /* 0x000fce0003f25270 */
[----:B-1----:R-:W-:Y:S06]  /*1800*/  @!P0 BRA `(.L_x_16) ;  /* 0x0000000000a08947 */ /* 0x002fec0003800000 */
[----:B------:R-:W1:Y:S01]  /*1810*/  LDCU UR4, c[0x0][0x3ac] ;  /* 0x00007580ff0477ac */ /* 0x000e620008000800 */
[----:B------:R-:W-:Y:S01]  /*1820*/  ULEA UR7, UR6, UR5, 0x18 ;  /* 0x0000000506077291 */ /* 0x000fe2000f8ec0ff */
[----:B-1----:R-:W-:Y:S01]  /*1830*/  IMAD R4, R0, UR4, RZ ;  /* 0x0000000400047c24 */ /* 0x002fe2000f8e02ff */
[----:B------:R-:W-:-:S03]  /*1840*/  UIADD3 UR4, UPT, UPT, UR5, 0x5000, URZ ;  /* 0x0000500005047890 */ /* 0x000fc6000fffe0ff */
[----:B0-----:R-:W-:Y:S01]  /*1850*/  IMAD R6, R4, R5, RZ ;  /* 0x0000000504067224 */ /* 0x001fe200078e02ff */
[----:B------:R-:W-:Y:S01]  /*1860*/  ULEA UR4, UR6, UR4, 0x18 ;  /* 0x0000000406047291 */ /* 0x000fe2000f8ec0ff */
[----:B------:R-:W-:-:S03]  /*1870*/  LOP3.LUT R4, R2, 0x7ffffff8, RZ, 0xc0, !PT ;  /* 0x7ffffff802047812 */ /* 0x000fc600078ec0ff */
[----:B------:R-:W-:Y:S02]  /*1880*/  LEA R10, R6, 0x10, 0x2 ;  /* 0x00000010060a7811 */ /* 0x000fe400078e10ff */
[----:B------:R-:W-:-:S03]  /*1890*/  IMAD.MOV R6, RZ, RZ, -R4 ;  /* 0x000000ffff067224 */ /* 0x000fc600078e0a04 */
[C---:B------:R-:W-:Y:S02]  /*18a0*/  VIADD R7, R10.reuse, UR7 ;  /* 0x000000070a077c36 */ /* 0x040fe40008000000 */
[----:B------:R-:W-:-:S07]  /*18b0*/  VIADD R10, R10, UR4 ;  /* 0x000000040a0a7c36 */ /* 0x000fce0008000000 */
.L_x_17:
[----:B------:R-:W-:Y:S01]  /*18c0*/  LDS R20, [R7+-0x10] ;  /* 0xfffff00007147984 */ /* 0x000fe20000000800 */
[----:B------:R-:W-:-:S03]  /*18d0*/  VIADD R6, R6, 0x8 ;  /* 0x0000000806067836 */ /* 0x000fc60000000000 */
[----:B------:R-:W0:Y:S02]  /*18e0*/  LDS R21, [R10+-0x10] ;  /* 0xfffff0000a157984 */ /* 0x000e240000000800 */
[----:B------:R-:W-:Y:S02]  /*18f0*/  ISETP.NE.AND P0, PT, R6, RZ, PT ;  /* 0x000000ff0600720c */ /* 0x000fe40003f05270 */
[----:B------:R-:W-:Y:S04]  /*1900*/  LDS R22, [R7+-0xc] ;  /* 0xfffff40007167984 */ /* 0x000fe80000000800 */
[----:B------:R-:W1:Y:S04]  /*1910*/  LDS R23, [R10+-0xc] ;  /* 0xfffff4000a177984 */ /* 0x000e680000000800 */
[----:B------:R-:W-:Y:S04]  /*1920*/  LDS R24, [R7+-0x8] ;  /* 0xfffff80007187984 */ /* 0x000fe80000000800 */
[----:B------:R-:W2:Y:S04]  /*1930*/  LDS R25, [R10+-0x8] ;  /* 0xfffff8000a197984 */ /* 0x000ea80000000800 */
[----:B------:R-:W-:Y:S04]  /*1940*/  LDS R17, [R7+-0x4] ;  /* 0xfffffc0007117984 */ /* 0x000fe80000000800 */
[----:B------:R-:W3:Y:S04]  /*1950*/  LDS R18, [R10+-0x4] ;  /* 0xfffffc000a127984 */ /* 0x000ee80000000800 */
[----:B------:R-:W-:Y:S04]  /*1960*/  LDS R15, [R7] ;  /* 0x00000000070f7984 */ /* 0x000fe80000000800 */
[----:B------:R-:W4:Y:S04]  /*1970*/  LDS R16, [R10] ;  /* 0x000000000a107984 */ /* 0x000f280000000800 */
[----:B------:R-:W-:Y:S04]  /*1980*/  LDS R13, [R7+0x4] ;  /* 0x00000400070d7984 */ /* 0x000fe80000000800 */
[----:B------:R-:W4:Y:S01]  /*1990*/  LDS R14, [R10+0x4] ;  /* 0x000004000a0e7984 */ /* 0x000f220000000800 */
[----:B0----5:R-:W-:-:S03]  /*19a0*/  FFMA R21, R20, R21, R19 ;  /* 0x0000001514157223 */ /* 0x021fc60000000013 */
[----:B------:R-:W-:Y:S04]  /*19b0*/  LDS R11, [R7+0x8] ;  /* 0x00000800070b7984 */ /* 0x000fe80000000800 */
[----:B------:R-:W0:Y:S01]  /*19c0*/  LDS R12, [R10+0x8] ;  /* 0x000008000a0c7984 */ /* 0x000e220000000800 */
[----:B-1----:R-:W-:-:S03]  /*19d0*/  FFMA R21, R22, R23, R21 ;  /* 0x0000001716157223 */ /* 0x002fc60000000015 */
[----:B------:R1:W-:Y:S04]  /*19e0*/  LDS R19, [R7+0xc] ;  /* 0x00000c0007137984 */ /* 0x0003e80000000800 */
[----:B------:R3:W0:Y:S01]  /*19f0*/  LDS R20, [R10+0xc] ;  /* 0x00000c000a147984 */ /* 0x0006220000000800 */
[----:B--2---:R-:W-:Y:S01]  /*1a00*/  FFMA R24, R24, R25, R21 ;  /* 0x0000001918187223 */ /* 0x004fe20000000015 */
[----:B-1----:R-:W-:-:S03]  /*1a10*/  IADD3 R7, PT, PT, R7, 0x20, RZ ;  /* 0x0000002007077810 */ /* 0x002fc60007ffe0ff */
[----:B---3--:R-:W-:Y:S01]  /*1a20*/  FFMA R18, R17, R18, R24 ;  /* 0x0000001211127223 */ /* 0x008fe20000000018 */
[----:B------:R-:W-:-:S03]  /*1a30*/  VIADD R10, R10, 0x20 ;  /* 0x000000200a0a7836 */ /* 0x000fc60000000000 */
[----:B----4-:R-:W-:-:S04]  /*1a40*/  FFMA R16, R15, R16, R18 ;  /* 0x000000100f107223 */ /* 0x010fc80000000012 */
[----:B------:R-:W-:-:S04]  /*1a50*/  FFMA R14, R13, R14, R16 ;  /* 0x0000000e0d0e7223 */ /* 0x000fc80000000010 */
[----:B0-----:R-:W-:-:S04]  /*1a60*/  FFMA R12, R11, R12, R14 ;  /* 0x0000000c0b0c7223 */ /* 0x001fc8000000000e */
[----:B------:R-:W-:Y:S01]  /*1a70*/  FFMA R19, R19, R20, R12 ;  /* 0x0000001413137223 */ /* 0x000fe2000000000c */
[----:B------:R-:W-:Y:S06]  /*1a80*/  @P0 BRA `(.L_x_17) ;  /* 0xfffffffc008c0947 */ /* 0x000fec000383ffff */
.L_x_16:
[----:B------:R-:W-:Y:S05]  /*1a90*/  BSYNC.RECONVERGENT B0 ;  /* 0x0000000000007941 */ /* 0x000fea0003800200 */
.L_x_15:
[----:B------:R-:W-:Y:S01]  /*1aa0*/  BSSY.RECONVERGENT B0, `(.L_x_18) ;  /* 0x000003d000007945 */ /* 0x000fe20003800200 */
[----:B0-----:R-:W-:-:S03]  /*1ab0*/  IMAD R5, R0, R5, RZ ;  /* 0x0000000500057224 */ /* 0x001fc600078e02ff */
[----:B------:R-:W-:Y:S05]  /*1ac0*/  @!P1 BRA `(.L_x_19) ;  /* 0x0000000000e89947 */ /* 0x000fea0003800000 */
[----:B------:R-:W-:Y:S01]  /*1ad0*/  ISETP.GE.U32.AND P0, PT, R3, 0x4, PT ;  /* 0x000000040300780c */ /* 0x000fe20003f06070 */
[----:B------:R-:W-:Y:S01]  /*1ae0*/  BSSY.RECONVERGENT B1, `(.L_x_20) ;  /* 0x0000018000017945 */ /* 0x000fe20003800200 */
[----:B------:R-:W-:-:S04]  /*1af0*/  LOP3.LUT R16, R2, 0x3, RZ, 0xc0, !PT ;  /* 0x0000000302107812 */ /* 0x000fc800078ec0ff */
[----:B------:R-:W-:-:S07]  /*1b00*/  ISETP.NE.AND P1, PT, R16, RZ, PT ;  /* 0x000000ff1000720c */ /* 0x000fce0003f25270 */
[----:B------:R-:W-:Y:S06]  /*1b10*/  @!P0 BRA `(.L_x_21) ;  /* 0x0000000000508947 */ /* 0x000fec0003800000 */
[----:B------:R-:W0:Y:S01]  /*1b20*/  LDCU UR7, c[0x0][0x3ac] ;  /* 0x00007580ff0777ac */ /* 0x000e220008000800 */
[----:B------:R-:W-:Y:S02]  /*1b30*/  UIADD3 UR4, UPT, UPT, UR5, 0x5000, URZ ;  /* 0x0000500005047890 */ /* 0x000fe4000fffe0ff */
[----:B------:R-:W-:Y:S02]  /*1b40*/  ULEA UR8, UR6, UR5, 0x18 ;  /* 0x0000000506087291 */ /* 0x000fe4000f8ec0ff */
[----:B------:R-:W-:Y:S01]  /*1b50*/  ULEA UR4, UR6, UR4, 0x18 ;  /* 0x0000000406047291 */ /* 0x000fe2000f8ec0ff */
[----:B0-----:R-:W-:Y:S02]  /*1b60*/  IMAD R0, R5, UR7, R4 ;  /* 0x0000000705007c24 */ /* 0x001fe4000f8e0204 */
[----:B------:R-:W-:-:S03]  /*1b70*/  VIADD R4, R4, 0x4 ;  /* 0x0000000404047836 */ /* 0x000fc60000000000 */
[C---:B------:R-:W-:Y:S02]  /*1b80*/  LEA R3, R0.reuse, UR8, 0x2 ;  /* 0x0000000800037c11 */ /* 0x040fe4000f8e10ff */
[----:B------:R-:W-:-:S03]  /*1b90*/  LEA R6, R0, UR4, 0x2 ;  /* 0x0000000400067c11 */ /* 0x000fc6000f8e10ff */
[----:B------:R-:W-:Y:S04]  /*1ba0*/  LDS R0, [R3] ;  /* 0x0000000003007984 */ /* 0x000fe80000000800 */
[----:B------:R-:W0:Y:S04]  /*1bb0*/  LDS R7, [R6] ;  /* 0x0000000006077984 */ /* 0x000e280000000800 */
[----:B------:R-:W-:Y:S04]  /*1bc0*/  LDS R11, [R3+0x4] ;  /* 0x00000400030b7984 */ /* 0x000fe80000000800 */
[----:B------:R-:W1:Y:S04]  /*1bd0*/  LDS R10, [R6+0x4] ;  /* 0x00000400060a7984 */ /* 0x000e680000000800 */
[----:B------:R-:W-:Y:S04]  /*1be0*/  LDS R13, [R3+0x8] ;  /* 0x00000800030d7984 */ /* 0x000fe80000000800 */
[----:B------:R-:W2:Y:S04]  /*1bf0*/  LDS R12, [R6+0x8] ;  /* 0x00000800060c7984 */ /* 0x000ea80000000800 */
[----:B------:R-:W-:Y:S04]  /*1c00*/  LDS R15, [R3+0xc] ;  /* 0x00000c00030f7984 */ /* 0x000fe80000000800 */
[----:B------:R-:W3:Y:S01]  /*1c10*/  LDS R14, [R6+0xc] ;  /* 0x00000c00060e7984 */ /* 0x000ee20000000800 */
[----:B0----5:R-:W-:-:S04]  /*1c20*/  FFMA R0, R0, R7, R19 ;  /* 0x0000000700007223 */ /* 0x021fc80000000013 */
[----:B-1----:R-:W-:-:S04]  /*1c30*/  FFMA R0, R11, R10, R0 ;  /* 0x0000000a0b007223 */ /* 0x002fc80000000000 */
[----:B--2---:R-:W-:-:S04]  /*1c40*/  FFMA R0, R13, R12, R0 ;  /* 0x0000000c0d007223 */ /* 0x004fc80000000000 */
[----:B---3--:R-:W-:-:S07]  /*1c50*/  FFMA R19, R15, R14, R0 ;  /* 0x0000000e0f137223 */ /* 0x008fce0000000000 */
.L_x_21:
[----:B------:R-:W-:Y:S05]  /*1c60*/  BSYNC.RECONVERGENT B1 ;  /* 0x0000000000017941 */ /* 0x000fea0003800200 */
.L_x_20:
[----:B------:R-:W-:Y:S05]  /*1c70*/  @!P1 BRA `(.L_x_19) ;  /* 0x00000000007c9947 */ /* 0x000fea0003800000 */
[----:B------:R-:W-:Y:S01]  /*1c80*/  ISETP.NE.AND P0, PT, R16, 0x1, PT ;  /* 0x000000011000780c */ /* 0x000fe20003f05270 */
[----:B------:R-:W-:Y:S01]  /*1c90*/  BSSY.RECONVERGENT B1, `(.L_x_22) ;  /* 0x0000012000017945 */ /* 0x000fe20003800200 */
[----:B------:R-:W-:-:S04]  /*1ca0*/  LOP3.LUT R2, R2, 0x1, RZ, 0xc0, !PT ;  /* 0x0000000102027812 */ /* 0x000fc800078ec0ff */
[----:B------:R-:W-:-:S07]  /*1cb0*/  ISETP.NE.U32.AND P1, PT, R2, 0x1, PT ;  /* 0x000000010200780c */ /* 0x000fce0003f25070 */
        /* <DEDUP_REMOVED lines=12> */
[----:B------:R-:W1:Y:S01]  /*1d80*/  LDS R10, [R3+0x4] ;  /* 0x00000400030a7984 */ /* 0x000e620000000800 */
[----:B0----5:R-:W-:-:S04]  /*1d90*/  FFMA R0, R0, R6, R19 ;  /* 0x0000000600007223 */ /* 0x021fc80000000013 */
[----:B-1----:R-:W-:-:S07]  /*1da0*/  FFMA R19, R7, R10, R0 ;  /* 0x0000000a07137223 */ /* 0x002fce0000000000 */
.L_x_23:
[----:B------:R-:W-:Y:S05]  /*1db0*/  BSYNC.RECONVERGENT B1 ;  /* 0x0000000000017941 */ /* 0x000fea0003800200 */
.L_x_22:
[----:B------:R-:W-:Y:S05]  /*1dc0*/  @P1 BRA `(.L_x_19) ;  /* 0x0000000000281947 */ /* 0x000fea0003800000 */
[----:B------:R-:W0:Y:S01]  /*1dd0*/  LDCU UR7, c[0x0][0x3ac] ;  /* 0x00007580ff0777ac */ /* 0x000e220008000800 */
[----:B------:R-:W-:Y:S02]  /*1de0*/  UIADD3 UR4, UPT, UPT, UR5, 0x5000, URZ ;  /* 0x0000500005047890 */ /* 0x000fe4000fffe0ff */
[----:B------:R-:W-:Y:S02]  /*1df0*/  ULEA UR8, UR6, UR5, 0x18 ;  /* 0x0000000506087291 */ /* 0x000fe4000f8ec0ff */
[----:B------:R-:W-:Y:S01]  /*1e00*/  ULEA UR4, UR6, UR4, 0x18 ;  /* 0x0000000406047291 */ /* 0x000fe2000f8ec0ff */
[----:B0-----:R-:W-:-:S05]  /*1e10*/  IMAD R4, R5, UR7, R4 ;  /* 0x0000000705047c24 */ /* 0x001fca000f8e0204 */
[C---:B------:R-:W-:Y:S02]  /*1e20*/  LEA R0, R4.reuse, UR8, 0x2 ;  /* 0x0000000804007c11 */ /* 0x040fe4000f8e10ff */
[----:B------:R-:W-:-:S04]  /*1e30*/  LEA R4, R4, UR4, 0x2 ;  /* 0x0000000404047c11 */ /* 0x000fc8000f8e10ff */
[----:B------:R-:W-:Y:S04]  /*1e40*/  LDS R0, [R0] ;  /* 0x0000000000007984 */ /* 0x000fe80000000800 */
[----:B------:R-:W0:Y:S02]  /*1e50*/  LDS R4, [R4] ;  /* 0x0000000004047984 */ /* 0x000e240000000800 */
[----:B0----5:R-:W-:-:S07]  /*1e60*/  FFMA R19, R0, R4, R19 ;  /* 0x0000000400137223 */ /* 0x021fce0000000013 */
.L_x_19:
[----:B------:R-:W-:Y:S05]  /*1e70*/  BSYNC.RECONVERGENT B0 ;  /* 0x0000000000007941 */ /* 0x000fea0003800200 */
.L_x_18:
[----:B-----5:R-:W-:Y:S01]  /*1e80*/  STG.E desc[UR12][R8.64], R19 ;  /* 0x0000001308007986 */ /* 0x020fe2000c10190c */
[----:B------:R-:W-:Y:S05]  /*1e90*/  EXIT ;  /* 0x000000000000794d */ /* 0x000fea0003800000 */
.L_x_14:
[----:B------:R-:W0:Y:S02]  /*1ea0*/  LDC.64 R2, c[0x0][0x398] ;  /* 0x0000e600ff027b82 */ /* 0x000e240000000a00 */
[----:B0-----:R-:W-:-:S05]  /*1eb0*/  IMAD.WIDE R2, R8, 0x4, R2 ;  /* 0x0000000408027825 */ /* 0x001fca00078e0202 */
[----:B------:R-:W-:Y:S01]  /*1ec0*/  STG.E desc[UR12][R2.64], RZ ;  /* 0x000000ff02007986 */ /* 0x000fe2000c10190c */
[----:B------:R-:W-:Y:S05]  /*1ed0*/  EXIT ;  /* 0x000000000000794d */ /* 0x000fea0003800000 */
.L_x_24:
[----:B------:R-:W-:-:S00]  /*1ee0*/  BRA `(.L_x_24) ;  /* 0xfffffffc00fc7947 */ /* 0x000fc0000383ffff */
[----:B------:R-:W-:-:S00]  /*1ef0*/  NOP ;  /* 0x0000000000007918 */ /* 0x000fc00000000000 */
        /* <DEDUP_REMOVED lines=8> */
.L_x_25:


//--------------------- .nv.shared._Z10BatchedECRiPfS_S_iiiiiii --------------------------
	.section	.nv.shared._Z10BatchedECRiPfS_S_iiiiiii,"aw",@nobits
	.sectionflags	@""
	.align	4
.nv.shared._Z10BatchedECRiPfS_S_iiiiiii:
	.zero		44032


//--------------------- .nv.shared.reserved.0     --------------------------
	.section	.nv.shared.reserved.0,"aw",@nobits
	.weak		__nv_reservedSMEM_offset_0_alias
	.size		__nv_reservedSMEM_offset_0_alias, 0, 64
	.other		__nv_reservedSMEM_offset_0_alias,@"STO_CUDA_RESERVED_SHARED STV_DEFAULT"
__nv_reservedSMEM_offset_0_alias:
	.zero		0
	.zero		64


//--------------------- .nv.constant0._Z10BatchedECRiPfS_S_iiiiiii --------------------------
	.section	.nv.constant0._Z10BatchedECRiPfS_S_iiiiiii,"a",@progbits
	.sectionflags	@""
	.align	4
.nv.constant0._Z10BatchedECRiPfS_S_iiiiiii:
	.zero		956


//--------------------- SYMBOLS --------------------------

	.type		.nv.reservedSmem.offset0,@object
	.size		.nv.reservedSmem.offset0,0x4
	.type		.nv.reservedSmem.cap,@object
	.size		.nv.reservedSmem.cap,0x4
